//
// Generated by NVIDIA NVVM Compiler
//
// Compiler Build ID: CL-36424714
// Cuda compilation tools, release 13.0, V13.0.88
// Based on NVVM 20.0.0
//

.version 9.0
.target sm_100
.address_size 64

	// .globl	default_function_kernel_8

.visible .entry default_function_kernel_8(
	.param .u64 .ptr .align 1 default_function_kernel_8_param_0,
	.param .u64 .ptr .align 1 default_function_kernel_8_param_1
)
.maxntid 100
{
	.reg .b32 	%r<2>;
	.reg .b32 	%f<2>;
	.reg .b64 	%rd<8>;

	ld.param.u64 	%rd1, [default_function_kernel_8_param_0];
	ld.param.u64 	%rd2, [default_function_kernel_8_param_1];
	cvta.to.global.u64 	%rd3, %rd1;
	cvta.to.global.u64 	%rd4, %rd2;
	mov.u32 	%r1, %tid.x;
	mul.wide.u32 	%rd5, %r1, 4;
	add.s64 	%rd6, %rd4, %rd5;
	ld.global.nc.f32 	%f1, [%rd6];
	add.s64 	%rd7, %rd3, %rd5;
	st.global.f32 	[%rd7], %f1;
	ret;

}
	// .globl	default_function_kernel_9
.visible .entry default_function_kernel_9(
	.param .u64 .ptr .align 1 default_function_kernel_9_param_0,
	.param .u64 .ptr .align 1 default_function_kernel_9_param_1
)
.maxntid 1024
{
	.reg .pred 	%p<2>;
	.reg .b32 	%r<8>;
	.reg .b32 	%f<3>;
	.reg .b64 	%rd<8>;

	ld.param.u64 	%rd1, [default_function_kernel_9_param_0];
	ld.param.u64 	%rd2, [default_function_kernel_9_param_1];
	mov.u32 	%r1, %ctaid.x;
	shl.b32 	%r3, %r1, 6;
	mov.u32 	%r2, %tid.x;
	shr.u32 	%r4, %r2, 4;
	or.b32  	%r5, %r3, %r4;
	setp.gt.u32 	%p1, %r5, 1124;
	@%p1 bra 	$L__BB1_2;
	cvta.to.global.u64 	%rd3, %rd2;
	cvta.to.global.u64 	%rd4, %rd1;
	shl.b32 	%r6, %r1, 10;
	or.b32  	%r7, %r6, %r2;
	mul.wide.u32 	%rd5, %r7, 4;
	add.s64 	%rd6, %rd3, %rd5;
	ld.global.nc.f32 	%f1, [%rd6];
	mul.f32 	%f2, %f1, %f1;
	add.s64 	%rd7, %rd4, %rd5;
	st.global.f32 	[%rd7], %f2;
$L__BB1_2:
	ret;

}
	// .globl	default_function_kernel_10
.visible .entry default_function_kernel_10(
	.param .u64 .ptr .align 1 default_function_kernel_10_param_0,
	.param .u64 .ptr .align 1 default_function_kernel_10_param_1
)
.maxntid 180
{
	.reg .pred 	%p<2>;
	.reg .b32 	%r<7>;
	.reg .b32 	%f<44>;
	.reg .b64 	%rd<14>;

	ld.param.u64 	%rd5, [default_function_kernel_10_param_0];
	ld.param.u64 	%rd6, [default_function_kernel_10_param_1];
	cvta.to.global.u64 	%rd7, %rd5;
	cvta.to.global.u64 	%rd8, %rd6;
	mov.u32 	%r4, %tid.x;
	mul.wide.u32 	%rd9, %r4, 4;
	add.s64 	%rd1, %rd8, %rd9;
	mul.hi.u32 	%r5, %r4, 477218589;
	mul.wide.u32 	%rd10, %r5, 3564;
	add.s64 	%rd11, %rd10, %rd9;
	add.s64 	%rd12, %rd11, %rd7;
	add.s64 	%rd13, %rd12, 360;
	mov.b32 	%r6, 0;
	mov.f32 	%f43, 0f00000000;
$L__BB2_1:
	ld.global.nc.f32 	%f4, [%rd13+-360];
	add.f32 	%f5, %f43, %f4;
	ld.global.nc.f32 	%f6, [%rd13+-324];
	add.f32 	%f7, %f5, %f6;
	ld.global.nc.f32 	%f8, [%rd13+-288];
	add.f32 	%f9, %f7, %f8;
	ld.global.nc.f32 	%f10, [%rd13+-252];
	add.f32 	%f11, %f9, %f10;
	ld.global.nc.f32 	%f12, [%rd13+-216];
	add.f32 	%f13, %f11, %f12;
	ld.global.nc.f32 	%f14, [%rd13+-180];
	add.f32 	%f15, %f13, %f14;
	ld.global.nc.f32 	%f16, [%rd13+-144];
	add.f32 	%f17, %f15, %f16;
	ld.global.nc.f32 	%f18, [%rd13+-108];
	add.f32 	%f19, %f17, %f18;
	ld.global.nc.f32 	%f20, [%rd13+-72];
	add.f32 	%f21, %f19, %f20;
	ld.global.nc.f32 	%f22, [%rd13+-36];
	add.f32 	%f23, %f21, %f22;
	ld.global.nc.f32 	%f24, [%rd13];
	add.f32 	%f25, %f23, %f24;
	ld.global.nc.f32 	%f26, [%rd13+36];
	add.f32 	%f27, %f25, %f26;
	ld.global.nc.f32 	%f28, [%rd13+72];
	add.f32 	%f29, %f27, %f28;
	ld.global.nc.f32 	%f30, [%rd13+108];
	add.f32 	%f31, %f29, %f30;
	ld.global.nc.f32 	%f32, [%rd13+144];
	add.f32 	%f33, %f31, %f32;
	ld.global.nc.f32 	%f34, [%rd13+180];
	add.f32 	%f35, %f33, %f34;
	ld.global.nc.f32 	%f36, [%rd13+216];
	add.f32 	%f37, %f35, %f36;
	ld.global.nc.f32 	%f38, [%rd13+252];
	add.f32 	%f39, %f37, %f38;
	ld.global.nc.f32 	%f40, [%rd13+288];
	add.f32 	%f41, %f39, %f40;
	ld.global.nc.f32 	%f42, [%rd13+324];
	add.f32 	%f43, %f41, %f42;
	add.s32 	%r6, %r6, 2;
	add.s64 	%rd13, %rd13, 720;
	setp.ne.s32 	%p1, %r6, 10;
	@%p1 bra 	$L__BB2_1;
	st.global.f32 	[%rd1], %f43;
	ret;

}
	// .globl	default_function_kernel_12
.visible .entry default_function_kernel_12(
	.param .u64 .ptr .align 1 default_function_kernel_12_param_0,
	.param .u64 .ptr .align 1 default_function_kernel_12_param_1
)
.maxntid 1024
{
	.reg .pred 	%p<2>;
	.reg .b32 	%r<8>;
	.reg .b32 	%f<2>;
	.reg .b64 	%rd<8>;

	ld.param.u64 	%rd1, [default_function_kernel_12_param_0];
	ld.param.u64 	%rd2, [default_function_kernel_12_param_1];
	mov.u32 	%r1, %ctaid.x;
	shl.b32 	%r3, %r1, 6;
	mov.u32 	%r2, %tid.x;
	shr.u32 	%r4, %r2, 4;
	or.b32  	%r5, %r3, %r4;
	setp.gt.u32 	%p1, %r5, 1124;
	@%p1 bra 	$L__BB3_2;
	cvta.to.global.u64 	%rd3, %rd2;
	cvta.to.global.u64 	%rd4, %rd1;
	shl.b32 	%r6, %r1, 10;
	or.b32  	%r7, %r6, %r2;
	mul.wide.u32 	%rd5, %r7, 4;
	add.s64 	%rd6, %rd3, %rd5;
	ld.global.nc.f32 	%f1, [%rd6];
	add.s64 	%rd7, %rd4, %rd5;
	st.global.f32 	[%rd7], %f1;
$L__BB3_2:
	ret;

}
	// .globl	default_function_kernel_2
.visible .entry default_function_kernel_2(
	.param .u64 .ptr .align 1 default_function_kernel_2_param_0,
	.param .u64 .ptr .align 1 default_function_kernel_2_param_1,
	.param .u64 .ptr .align 1 default_function_kernel_2_param_2
)
.maxntid 1024
{
	.reg .pred 	%p<3>;
	.reg .b32 	%r<15>;
	.reg .b32 	%f<5>;
	.reg .b64 	%rd<13>;

	ld.param.u64 	%rd1, [default_function_kernel_2_param_0];
	ld.param.u64 	%rd2, [default_function_kernel_2_param_1];
	ld.param.u64 	%rd3, [default_function_kernel_2_param_2];
	mov.u32 	%r1, %ctaid.x;
	shl.b32 	%r3, %r1, 6;
	mov.u32 	%r2, %tid.x;
	shr.u32 	%r4, %r2, 4;
	or.b32  	%r5, %r3, %r4;
	setp.gt.u32 	%p1, %r5, 1124;
	@%p1 bra 	$L__BB4_5;
	shl.b32 	%r6, %r1, 7;
	shr.u32 	%r7, %r2, 3;
	or.b32  	%r8, %r6, %r7;
	setp.lt.u32 	%p2, %r8, 1125;
	@%p2 bra 	$L__BB4_3;
	shl.b32 	%r11, %r1, 10;
	or.b32  	%r12, %r2, %r11;
	cvta.to.global.u64 	%rd7, %rd2;
	mul.wide.u32 	%rd8, %r12, 4;
	add.s64 	%rd9, %rd7, %rd8;
	ld.global.nc.f32 	%f4, [%rd9+-36000];
	bra.uni 	$L__BB4_4;
$L__BB4_3:
	shl.b32 	%r9, %r1, 10;
	or.b32  	%r10, %r9, %r2;
	cvta.to.global.u64 	%rd4, %rd3;
	mul.wide.u32 	%rd5, %r10, 4;
	add.s64 	%rd6, %rd4, %rd5;
	ld.global.nc.f32 	%f4, [%rd6];
$L__BB4_4:
	shl.b32 	%r13, %r1, 10;
	or.b32  	%r14, %r13, %r2;
	cvta.to.global.u64 	%rd10, %rd1;
	mul.wide.u32 	%rd11, %r14, 4;
	add.s64 	%rd12, %rd10, %rd11;
	st.global.f32 	[%rd12], %f4;
$L__BB4_5:
	ret;

}
	// .globl	default_function_kernel_6
.visible .entry default_function_kernel_6(
	.param .u64 .ptr .align 1 default_function_kernel_6_param_0,
	.param .u64 .ptr .align 1 default_function_kernel_6_param_1
)
.maxntid 1024
{
	.reg .pred 	%p<2>;
	.reg .b32 	%r<10>;
	.reg .b32 	%f<4>;
	.reg .b64 	%rd<9>;

	ld.param.u64 	%rd1, [default_function_kernel_6_param_0];
	ld.param.u64 	%rd2, [default_function_kernel_6_param_1];
	mov.u32 	%r1, %ctaid.x;
	shl.b32 	%r3, %r1, 6;
	mov.u32 	%r2, %tid.x;
	shr.u32 	%r4, %r2, 4;
	or.b32  	%r5, %r3, %r4;
	setp.gt.u32 	%p1, %r5, 1124;
	@%p1 bra 	$L__BB5_2;
	cvta.to.global.u64 	%rd3, %rd1;
	cvta.to.global.u64 	%rd4, %rd2;
	shl.b32 	%r6, %r1, 10;
	or.b32  	%r7, %r6, %r2;
	mul.wide.u32 	%rd5, %r7, 4;
	add.s64 	%rd6, %rd3, %rd5;
	ld.global.f32 	%f1, [%rd6];
	mul.hi.u32 	%r8, %r7, 954437177;
	shr.u32 	%r9, %r8, 1;
	mul.wide.u32 	%rd7, %r9, 4;
	add.s64 	%rd8, %rd4, %rd7;
	ld.global.nc.f32 	%f2, [%rd8];
	div.rn.f32 	%f3, %f1, %f2;
	st.global.f32 	[%rd6], %f3;
$L__BB5_2:
	ret;

}
	// .globl	default_function_kernel_1
.visible .entry default_function_kernel_1(
	.param .u64 .ptr .align 1 default_function_kernel_1_param_0,
	.param .u64 .ptr .align 1 default_function_kernel_1_param_1
)
.maxntid 1024
{
	.reg .pred 	%p<2>;
	.reg .b16 	%rs<7>;
	.reg .b32 	%r<31>;
	.reg .b32 	%f<2>;
	.reg .b64 	%rd<14>;

	ld.param.u64 	%rd1, [default_function_kernel_1_param_0];
	ld.param.u64 	%rd2, [default_function_kernel_1_param_1];
	mov.u32 	%r1, %ctaid.x;
	shl.b32 	%r3, %r1, 7;
	mov.u32 	%r2, %tid.x;
	shr.u32 	%r4, %r2, 3;
	or.b32  	%r5, %r3, %r4;
	setp.gt.u32 	%p1, %r5, 1124;
	@%p1 bra 	$L__BB6_2;
	cvta.to.global.u64 	%rd3, %rd2;
	cvta.to.global.u64 	%rd4, %rd1;
	shl.b32 	%r6, %r1, 8;
	shr.u32 	%r7, %r2, 2;
	or.b32  	%r8, %r6, %r7;
	mul.hi.u32 	%r9, %r8, -1851608123;
	shr.u32 	%r10, %r9, 7;
	shr.u32 	%r11, %r2, 1;
	mad.lo.s32 	%r12, %r1, 62, %r11;
	mul.hi.u32 	%r13, %r12, -1851608123;
	shr.u32 	%r14, %r13, 8;
	mul.lo.s32 	%r15, %r14, 450;
	sub.s32 	%r16, %r12, %r15;
	cvt.u16.u32 	%rs1, %r16;
	mul.hi.u16 	%rs2, %rs1, 1457;
	mul.lo.s16 	%rs3, %rs2, 1452;
	mad.lo.s32 	%r17, %r1, 34, %r2;
	shr.u32 	%r18, %r17, 1;
	mul.hi.u32 	%r19, %r18, -1240768329;
	shr.u32 	%r20, %r19, 5;
	mul.lo.s32 	%r21, %r20, 90;
	sub.s32 	%r22, %r17, %r21;
	cvt.u16.u32 	%rs4, %r22;
	mul.lo.s16 	%rs5, %rs4, 57;
	shr.u16 	%rs6, %rs5, 9;
	cvt.u32.u16 	%r23, %rs6;
	mul.wide.u32 	%rd5, %r23, 44;
	mad.lo.s32 	%r24, %r1, -27, %r17;
	mul.hi.u32 	%r25, %r24, 954437177;
	shr.u32 	%r26, %r25, 1;
	mul.lo.s32 	%r27, %r26, 9;
	sub.s32 	%r28, %r24, %r27;
	cvt.u64.u16 	%rd6, %rs3;
	mad.lo.s32 	%r29, %r10, 31944, %r28;
	cvt.u64.u32 	%rd7, %r29;
	add.s64 	%rd8, %rd7, %rd6;
	add.s64 	%rd9, %rd8, %rd5;
	shl.b64 	%rd10, %rd9, 2;
	add.s64 	%rd11, %rd3, %rd10;
	ld.global.nc.f32 	%f1, [%rd11+67892];
	mad.lo.s32 	%r30, %r1, 1017, %r24;
	mul.wide.u32 	%rd12, %r30, 4;
	add.s64 	%rd13, %rd4, %rd12;
	st.global.f32 	[%rd13], %f1;
$L__BB6_2:
	ret;

}
	// .globl	default_function_kernel_7
.visible .entry default_function_kernel_7(
	.param .u64 .ptr .align 1 default_function_kernel_7_param_0,
	.param .u64 .ptr .align 1 default_function_kernel_7_param_1
)
.maxntid 1024
{
	.reg .pred 	%p<2>;
	.reg .b16 	%rs<7>;
	.reg .b32 	%r<34>;
	.reg .b32 	%f<2>;
	.reg .b64 	%rd<9>;

	ld.param.u64 	%rd1, [default_function_kernel_7_param_0];
	ld.param.u64 	%rd2, [default_function_kernel_7_param_1];
	mov.u32 	%r1, %ctaid.x;
	shl.b32 	%r3, %r1, 6;
	mov.u32 	%r2, %tid.x;
	shr.u32 	%r4, %r2, 4;
	or.b32  	%r5, %r3, %r4;
	setp.gt.u32 	%p1, %r5, 1124;
	@%p1 bra 	$L__BB7_2;
	cvta.to.global.u64 	%rd3, %rd1;
	cvta.to.global.u64 	%rd4, %rd2;
	shl.b32 	%r6, %r1, 8;
	shr.u32 	%r7, %r2, 2;
	or.b32  	%r8, %r6, %r7;
	mul.hi.u32 	%r9, %r8, -1851608123;
	shr.u32 	%r10, %r9, 7;
	mad.lo.s32 	%r11, %r1, 34, %r2;
	shr.u32 	%r12, %r11, 1;
	mul.hi.u32 	%r13, %r12, -1240768329;
	shr.u32 	%r14, %r13, 5;
	mul.lo.s32 	%r15, %r14, 90;
	sub.s32 	%r16, %r11, %r15;
	cvt.u16.u32 	%rs1, %r16;
	mul.lo.s16 	%rs2, %rs1, 57;
	shr.u16 	%rs3, %rs2, 9;
	mul.wide.u16 	%r17, %rs3, 90;
	shr.u32 	%r18, %r2, 1;
	mad.lo.s32 	%r19, %r1, 62, %r18;
	mul.hi.u32 	%r20, %r19, -1851608123;
	shr.u32 	%r21, %r20, 8;
	mul.lo.s32 	%r22, %r21, 450;
	sub.s32 	%r23, %r19, %r22;
	cvt.u16.u32 	%rs4, %r23;
	mul.hi.u16 	%rs5, %rs4, 1457;
	mul.lo.s16 	%rs6, %rs5, 9;
	cvt.u32.u16 	%r24, %rs6;
	mad.lo.s32 	%r25, %r1, -27, %r11;
	mul.hi.u32 	%r26, %r25, 954437177;
	shr.u32 	%r27, %r26, 1;
	mul.lo.s32 	%r28, %r27, 9;
	sub.s32 	%r29, %r25, %r28;
	mad.lo.s32 	%r30, %r10, 900, %r29;
	add.s32 	%r31, %r30, %r17;
	add.s32 	%r32, %r31, %r24;
	mul.wide.u32 	%rd5, %r32, 4;
	add.s64 	%rd6, %rd3, %rd5;
	ld.global.nc.f32 	%f1, [%rd6];
	mad.lo.s32 	%r33, %r1, 1017, %r25;
	mul.wide.u32 	%rd7, %r33, 4;
	add.s64 	%rd8, %rd4, %rd7;
	st.global.f32 	[%rd8], %f1;
$L__BB7_2:
	ret;

}
	// .globl	default_function_kernel_5
.visible .entry default_function_kernel_5(
	.param .u64 .ptr .align 1 default_function_kernel_5_param_0,
	.param .u64 .ptr .align 1 default_function_kernel_5_param_1
)
.maxntid 1024
{
	.reg .pred 	%p<3>;
	.reg .b32 	%r<11>;
	.reg .b32 	%f<20>;
	.reg .b64 	%rd<9>;

	ld.param.u64 	%rd2, [default_function_kernel_5_param_0];
	ld.param.u64 	%rd3, [default_function_kernel_5_param_1];
	cvta.to.global.u64 	%rd4, %rd3;
	mov.u32 	%r1, %ctaid.x;
	shl.b32 	%r5, %r1, 6;
	mov.u32 	%r2, %tid.x;
	shr.u32 	%r6, %r2, 4;
	or.b32  	%r3, %r5, %r6;
	setp.gt.u32 	%p1, %r3, 124;
	shl.b32 	%r7, %r1, 10;
	or.b32  	%r8, %r7, %r2;
	mul.wide.u32 	%rd5, %r8, 4;
	add.s64 	%rd1, %rd4, %rd5;
	@%p1 bra 	$L__BB8_2;
	mov.b32 	%r9, 0;
	st.global.u32 	[%rd1], %r9;
$L__BB8_2:
	setp.gt.u32 	%p2, %r3, 124;
	mul.lo.s32 	%r10, %r2, 9;
	mad.lo.s32 	%r4, %r1, 9216, %r10;
	@%p2 bra 	$L__BB8_4;
	ld.global.f32 	%f1, [%rd1];
	cvta.to.global.u64 	%rd6, %rd2;
	mul.wide.u32 	%rd7, %r4, 4;
	add.s64 	%rd8, %rd6, %rd7;
	ld.global.nc.f32 	%f2, [%rd8];
	add.f32 	%f3, %f1, %f2;
	ld.global.nc.f32 	%f4, [%rd8+4];
	add.f32 	%f5, %f3, %f4;
	ld.global.nc.f32 	%f6, [%rd8+8];
	add.f32 	%f7, %f5, %f6;
	ld.global.nc.f32 	%f8, [%rd8+12];
	add.f32 	%f9, %f7, %f8;
	ld.global.nc.f32 	%f10, [%rd8+16];
	add.f32 	%f11, %f9, %f10;
	ld.global.nc.f32 	%f12, [%rd8+20];
	add.f32 	%f13, %f11, %f12;
	ld.global.nc.f32 	%f14, [%rd8+24];
	add.f32 	%f15, %f13, %f14;
	ld.global.nc.f32 	%f16, [%rd8+28];
	add.f32 	%f17, %f15, %f16;
	ld.global.nc.f32 	%f18, [%rd8+32];
	add.f32 	%f19, %f17, %f18;
	st.global.f32 	[%rd1], %f19;
$L__BB8_4:
	ret;

}
	// .globl	default_function_kernel
.visible .entry default_function_kernel(
	.param .u64 .ptr .align 1 default_function_kernel_param_0,
	.param .u64 .ptr .align 1 default_function_kernel_param_1
)
.maxntid 1024
{
	.reg .pred 	%p<2>;
	.reg .b16 	%rs<7>;
	.reg .b32 	%r<31>;
	.reg .b32 	%f<2>;
	.reg .b64 	%rd<14>;

	ld.param.u64 	%rd1, [default_function_kernel_param_0];
	ld.param.u64 	%rd2, [default_function_kernel_param_1];
	mov.u32 	%r1, %ctaid.x;
	shl.b32 	%r3, %r1, 7;
	mov.u32 	%r2, %tid.x;
	shr.u32 	%r4, %r2, 3;
	or.b32  	%r5, %r3, %r4;
	setp.gt.u32 	%p1, %r5, 1124;
	@%p1 bra 	$L__BB9_2;
	cvta.to.global.u64 	%rd3, %rd2;
	cvta.to.global.u64 	%rd4, %rd1;
	shl.b32 	%r6, %r1, 8;
	shr.u32 	%r7, %r2, 2;
	or.b32  	%r8, %r6, %r7;
	mul.hi.u32 	%r9, %r8, -1851608123;
	shr.u32 	%r10, %r9, 7;
	shr.u32 	%r11, %r2, 1;
	mad.lo.s32 	%r12, %r1, 62, %r11;
	mul.hi.u32 	%r13, %r12, -1851608123;
	shr.u32 	%r14, %r13, 8;
	mul.lo.s32 	%r15, %r14, 450;
	sub.s32 	%r16, %r12, %r15;
	cvt.u16.u32 	%rs1, %r16;
	mul.hi.u16 	%rs2, %rs1, 1457;
	mul.lo.s16 	%rs3, %rs2, 1452;
	mad.lo.s32 	%r17, %r1, 34, %r2;
	shr.u32 	%r18, %r17, 1;
	mul.hi.u32 	%r19, %r18, -1240768329;
	shr.u32 	%r20, %r19, 5;
	mul.lo.s32 	%r21, %r20, 90;
	sub.s32 	%r22, %r17, %r21;
	cvt.u16.u32 	%rs4, %r22;
	mul.lo.s16 	%rs5, %rs4, 57;
	shr.u16 	%rs6, %rs5, 9;
	cvt.u32.u16 	%r23, %rs6;
	mul.wide.u32 	%rd5, %r23, 44;
	mad.lo.s32 	%r24, %r1, -27, %r17;
	mul.hi.u32 	%r25, %r24, 954437177;
	shr.u32 	%r26, %r25, 1;
	mul.lo.s32 	%r27, %r26, 9;
	sub.s32 	%r28, %r24, %r27;
	cvt.u64.u16 	%rd6, %rs3;
	mad.lo.s32 	%r29, %r10, 31944, %r28;
	cvt.u64.u32 	%rd7, %r29;
	add.s64 	%rd8, %rd7, %rd6;
	add.s64 	%rd9, %rd8, %rd5;
	shl.b64 	%rd10, %rd9, 2;
	add.s64 	%rd11, %rd3, %rd10;
	ld.global.nc.f32 	%f1, [%rd11+201656];
	mad.lo.s32 	%r30, %r1, 1017, %r24;
	mul.wide.u32 	%rd12, %r30, 4;
	add.s64 	%rd13, %rd4, %rd12;
	st.global.f32 	[%rd13], %f1;
$L__BB9_2:
	ret;

}
	// .globl	default_function_kernel_11
.visible .entry default_function_kernel_11(
	.param .u64 .ptr .align 1 default_function_kernel_11_param_0,
	.param .u64 .ptr .align 1 default_function_kernel_11_param_1,
	.param .u64 .ptr .align 1 default_function_kernel_11_param_2
)
.maxntid 1024
{
	.reg .pred 	%p<2>;
	.reg .b16 	%rs<7>;
	.reg .b32 	%r<31>;
	.reg .b32 	%f<9>;
	.reg .b64 	%rd<16>;

	ld.param.u64 	%rd1, [default_function_kernel_11_param_0];
	ld.param.u64 	%rd2, [default_function_kernel_11_param_1];
	ld.param.u64 	%rd3, [default_function_kernel_11_param_2];
	mov.u32 	%r1, %ctaid.x;
	shl.b32 	%r3, %r1, 6;
	mov.u32 	%r2, %tid.x;
	shr.u32 	%r4, %r2, 4;
	or.b32  	%r5, %r3, %r4;
	setp.gt.u32 	%p1, %r5, 1124;
	@%p1 bra 	$L__BB10_2;
	cvta.to.global.u64 	%rd4, %rd3;
	cvta.to.global.u64 	%rd5, %rd1;
	cvta.to.global.u64 	%rd6, %rd2;
	shl.b32 	%r6, %r1, 10;
	or.b32  	%r7, %r6, %r2;
	mul.wide.u32 	%rd7, %r7, 4;
	add.s64 	%rd8, %rd4, %rd7;
	ld.global.f32 	%f1, [%rd8];
	shr.u32 	%r8, %r2, 1;
	mad.lo.s32 	%r9, %r1, 62, %r8;
	mul.hi.u32 	%r10, %r9, -1851608123;
	shr.u32 	%r11, %r10, 8;
	mul.lo.s32 	%r12, %r11, 450;
	sub.s32 	%r13, %r9, %r12;
	cvt.u16.u32 	%rs1, %r13;
	mul.hi.u16 	%rs2, %rs1, 1457;
	mul.lo.s16 	%rs3, %rs2, 10;
	cvt.u64.u16 	%rd9, %rs3;
	mad.lo.s32 	%r14, %r1, -990, %r7;
	shr.u32 	%r15, %r14, 1;
	mul.hi.u32 	%r16, %r15, -1240768329;
	shr.u32 	%r17, %r16, 5;
	mul.lo.s32 	%r18, %r17, 90;
	sub.s32 	%r19, %r14, %r18;
	cvt.u16.u32 	%rs4, %r19;
	mul.lo.s16 	%rs5, %rs4, 57;
	shr.u16 	%rs6, %rs5, 9;
	cvt.u64.u16 	%rd10, %rs6;
	add.s64 	%rd11, %rd9, %rd10;
	shl.b64 	%rd12, %rd11, 2;
	add.s64 	%rd13, %rd5, %rd12;
	ld.global.nc.f32 	%f2, [%rd13];
	mul.f32 	%f3, %f1, %f2;
	shl.b32 	%r20, %r1, 8;
	shr.u32 	%r21, %r2, 2;
	or.b32  	%r22, %r20, %r21;
	mul.hi.u32 	%r23, %r22, -1851608123;
	shr.u32 	%r24, %r23, 7;
	mad.lo.s32 	%r25, %r1, -27, %r14;
	mul.hi.u32 	%r26, %r25, 954437177;
	shr.u32 	%r27, %r26, 1;
	mul.lo.s32 	%r28, %r27, 9;
	sub.s32 	%r29, %r25, %r28;
	mad.lo.s32 	%r30, %r24, 9, %r29;
	mul.wide.u32 	%rd14, %r30, 4;
	add.s64 	%rd15, %rd6, %rd14;
	ld.global.nc.f32 	%f4, [%rd15];
	fma.rn.f32 	%f5, %f4, 0f3C23D70A, 0f3727C5AC;
	sqrt.rn.f32 	%f6, %f5;
	rcp.rn.f32 	%f7, %f6;
	mul.f32 	%f8, %f3, %f7;
	st.global.f32 	[%rd8], %f8;
$L__BB10_2:
	ret;

}
	// .globl	default_function_kernel_3
.visible .entry default_function_kernel_3(
	.param .u64 .ptr .align 1 default_function_kernel_3_param_0,
	.param .u64 .ptr .align 1 default_function_kernel_3_param_1
)
.maxntid 1024
{
	.reg .pred 	%p<3>;
	.reg .b32 	%r<11>;
	.reg .b32 	%f<20>;
	.reg .b64 	%rd<9>;

	ld.param.u64 	%rd2, [default_function_kernel_3_param_0];
	ld.param.u64 	%rd3, [default_function_kernel_3_param_1];
	cvta.to.global.u64 	%rd4, %rd3;
	mov.u32 	%r1, %ctaid.x;
	shl.b32 	%r5, %r1, 6;
	mov.u32 	%r2, %tid.x;
	shr.u32 	%r6, %r2, 4;
	or.b32  	%r3, %r5, %r6;
	setp.gt.u32 	%p1, %r3, 124;
	shl.b32 	%r7, %r1, 10;
	or.b32  	%r8, %r7, %r2;
	mul.wide.u32 	%rd5, %r8, 4;
	add.s64 	%rd1, %rd4, %rd5;
	@%p1 bra 	$L__BB11_2;
	mov.b32 	%r9, -8388611;
	st.global.u32 	[%rd1], %r9;
$L__BB11_2:
	setp.gt.u32 	%p2, %r3, 124;
	mul.lo.s32 	%r10, %r2, 9;
	mad.lo.s32 	%r4, %r1, 9216, %r10;
	@%p2 bra 	$L__BB11_4;
	ld.global.f32 	%f1, [%rd1];
	cvta.to.global.u64 	%rd6, %rd2;
	mul.wide.u32 	%rd7, %r4, 4;
	add.s64 	%rd8, %rd6, %rd7;
	ld.global.nc.f32 	%f2, [%rd8];
	max.f32 	%f3, %f1, %f2;
	ld.global.nc.f32 	%f4, [%rd8+4];
	max.f32 	%f5, %f3, %f4;
	ld.global.nc.f32 	%f6, [%rd8+8];
	max.f32 	%f7, %f5, %f6;
	ld.global.nc.f32 	%f8, [%rd8+12];
	max.f32 	%f9, %f7, %f8;
	ld.global.nc.f32 	%f10, [%rd8+16];
	max.f32 	%f11, %f9, %f10;
	ld.global.nc.f32 	%f12, [%rd8+20];
	max.f32 	%f13, %f11, %f12;
	ld.global.nc.f32 	%f14, [%rd8+24];
	max.f32 	%f15, %f13, %f14;
	ld.global.nc.f32 	%f16, [%rd8+28];
	max.f32 	%f17, %f15, %f16;
	ld.global.nc.f32 	%f18, [%rd8+32];
	max.f32 	%f19, %f17, %f18;
	st.global.f32 	[%rd1], %f19;
$L__BB11_4:
	ret;

}
	// .globl	default_function_kernel_4
.visible .entry default_function_kernel_4(
	.param .u64 .ptr .align 1 default_function_kernel_4_param_0,
	.param .u64 .ptr .align 1 default_function_kernel_4_param_1
)
.maxntid 1024
{
	.reg .pred 	%p<2>;
	.reg .b32 	%r<10>;
	.reg .b32 	%f<6>;
	.reg .b64 	%rd<9>;

	ld.param.u64 	%rd1, [default_function_kernel_4_param_0];
	ld.param.u64 	%rd2, [default_function_kernel_4_param_1];
	mov.u32 	%r1, %ctaid.x;
	shl.b32 	%r3, %r1, 6;
	mov.u32 	%r2, %tid.x;
	shr.u32 	%r4, %r2, 4;
	or.b32  	%r5, %r3, %r4;
	setp.gt.u32 	%p1, %r5, 1124;
	@%p1 bra 	$L__BB12_2;
	cvta.to.global.u64 	%rd3, %rd1;
	cvta.to.global.u64 	%rd4, %rd2;
	shl.b32 	%r6, %r1, 10;
	or.b32  	%r7, %r6, %r2;
	mul.wide.u32 	%rd5, %r7, 4;
	add.s64 	%rd6, %rd3, %rd5;
	ld.global.f32 	%f1, [%rd6];
	mul.hi.u32 	%r8, %r7, 954437177;
	shr.u32 	%r9, %r8, 1;
	mul.wide.u32 	%rd7, %r9, 4;
	add.s64 	%rd8, %rd4, %rd7;
	ld.global.nc.f32 	%f2, [%rd8];
	sub.f32 	%f3, %f1, %f2;
	mul.f32 	%f4, %f3, 0f3FB8AA3B;
	ex2.approx.f32 	%f5, %f4;
	st.global.f32 	[%rd6], %f5;
$L__BB12_2:
	ret;

}


// ===== COMPILED SASS (sm_100) =====

	.target	sm_100

	.elftype	@"ET_EXEC"


//--------------------- .note.nv.tkinfo           --------------------------
	.section	.note.nv.tkinfo,"",@"SHT_NOTE"
	.sectionflags	@"SHF_NOTE_NV_TKINFO"
	.tkinfo
        /*0018*/ 	.word	0x00000002
        /*0030*/ 	.string	""
        /*0030*/ 	.string	"ptxas"
        /*0030*/ 	.string	"Cuda compilation tools, release 13.0, V13.0.88"
        /*0030*/ 	.string	"Build cuda_13.0.r13.0/compiler.36424714_0"
        /*0030*/ 	.string	"-arch sm_100 -m 64 "



//--------------------- .note.nv.cuinfo           --------------------------
	.section	.note.nv.cuinfo,"",@"SHT_NOTE"
	.sectionflags	@"SHF_NOTE_NV_CUINFO"
        /*0018*/ 	.short	0x0002
        /*001a*/ 	.short	0x0064
        /*001c*/ 	.short	0x0082
	.zero		2


//--------------------- .nv.info                  --------------------------
	.section	.nv.info,"",@"SHT_CUDA_INFO"
	.align	4


	//----- nvinfo : EIATTR_REGCOUNT
	.align		4
        /*0000*/ 	.byte	0x04, 0x2f
        /*0002*/ 	.short	(.L_1 - .L_0)
	.align		4
.L_0:
        /*0004*/ 	.word	index@(default_function_kernel_8)
        /*0008*/ 	.word	0x0000000a


	//----- nvinfo : EIATTR_FRAME_SIZE
	.align		4
.L_1:
        /*000c*/ 	.byte	0x04, 0x11
        /*000e*/ 	.short	(.L_3 - .L_2)
	.align		4
.L_2:
        /*0010*/ 	.word	index@(default_function_kernel_8)
        /*0014*/ 	.word	0x00000000


	//----- nvinfo : EIATTR_REGCOUNT
	.align		4
.L_3:
        /*0018*/ 	.byte	0x04, 0x2f
        /*001a*/ 	.short	(.L_5 - .L_4)
	.align		4
.L_4:
        /*001c*/ 	.word	index@(default_function_kernel_9)
        /*0020*/ 	.word	0x0000000a


	//----- nvinfo : EIATTR_FRAME_SIZE
	.align		4
.L_5:
        /*0024*/ 	.byte	0x04, 0x11
        /*0026*/ 	.short	(.L_7 - .L_6)
	.align		4
.L_6:
        /*0028*/ 	.word	index@(default_function_kernel_9)
        /*002c*/ 	.word	0x00000000


	//----- nvinfo : EIATTR_REGCOUNT
	.align		4
.L_7:
        /*0030*/ 	.byte	0x04, 0x2f
        /*0032*/ 	.short	(.L_9 - .L_8)
	.align		4
.L_8:
        /*0034*/ 	.word	index@(default_function_kernel_10)
        /*0038*/ 	.word	0x0000001f


	//----- nvinfo : EIATTR_FRAME_SIZE
	.align		4
.L_9:
        /*003c*/ 	.byte	0x04, 0x11
        /*003e*/ 	.short	(.L_11 - .L_10)
	.align		4
.L_10:
        /*0040*/ 	.word	index@(default_function_kernel_10)
        /*0044*/ 	.word	0x00000000


	//----- nvinfo : EIATTR_REGCOUNT
	.align		4
.L_11:
        /*0048*/ 	.byte	0x04, 0x2f
        /*004a*/ 	.short	(.L_13 - .L_12)
	.align		4
.L_12:
        /*004c*/ 	.word	index@(default_function_kernel_12)
        /*0050*/ 	.word	0x0000000a


	//----- nvinfo : EIATTR_FRAME_SIZE
	.align		4
.L_13:
        /*0054*/ 	.byte	0x04, 0x11
        /*0056*/ 	.short	(.L_15 - .L_14)
	.align		4
.L_14:
        /*0058*/ 	.word	index@(default_function_kernel_12)
        /*005c*/ 	.word	0x00000000


	//----- nvinfo : EIATTR_REGCOUNT
	.align		4
.L_15:
        /*0060*/ 	.byte	0x04, 0x2f
        /*0062*/ 	.short	(.L_17 - .L_16)
	.align		4
.L_16:
        /*0064*/ 	.word	index@(default_function_kernel_2)
        /*0068*/ 	.word	0x0000000e


	//----- nvinfo : EIATTR_FRAME_SIZE
	.align		4
.L_17:
        /*006c*/ 	.byte	0x04, 0x11
        /*006e*/ 	.short	(.L_19 - .L_18)
	.align		4
.L_18:
        /*0070*/ 	.word	index@(default_function_kernel_2)
        /*0074*/ 	.word	0x00000000


	//----- nvinfo : EIATTR_REGCOUNT
	.align		4
.L_19:
        /*0078*/ 	.byte	0x04, 0x2f
        /*007a*/ 	.short	(.L_21 - .L_20)
	.align		4
.L_20:
        /*007c*/ 	.word	index@(default_function_kernel_6)
        /*0080*/ 	.word	0x00000010


	//----- nvinfo : EIATTR_FRAME_SIZE
	.align		4
.L_21:
        /*0084*/ 	.byte	0x04, 0x11
        /*0086*/ 	.short	(.L_23 - .L_22)
	.align		4
.L_22:
        /*0088*/ 	.word	index@($__internal_2_$__cuda_sm3x_div_rn_noftz_f32_slowpath)
        /*008c*/ 	.word	0x00000000


	//----- nvinfo : EIATTR_FRAME_SIZE
	.align		4
.L_23:
        /*0090*/ 	.byte	0x04, 0x11
        /*0092*/ 	.short	(.L_25 - .L_24)
	.align		4
.L_24:
        /*0094*/ 	.word	index@(default_function_kernel_6)
        /*0098*/ 	.word	0x00000000


	//----- nvinfo : EIATTR_REGCOUNT
	.align		4
.L_25:
        /*009c*/ 	.byte	0x04, 0x2f
        /*009e*/ 	.short	(.L_27 - .L_26)
	.align		4
.L_26:
        /*00a0*/ 	.word	index@(default_function_kernel_1)
        /*00a4*/ 	.word	0x0000000a


	//----- nvinfo : EIATTR_FRAME_SIZE
	.align		4
.L_27:
        /*00a8*/ 	.byte	0x04, 0x11
        /*00aa*/ 	.short	(.L_29 - .L_28)
	.align		4
.L_28:
        /*00ac*/ 	.word	index@(default_function_kernel_1)
        /*00b0*/ 	.word	0x00000000


	//----- nvinfo : EIATTR_REGCOUNT
	.align		4
.L_29:
        /*00b4*/ 	.byte	0x04, 0x2f
        /*00b6*/ 	.short	(.L_31 - .L_30)
	.align		4
.L_30:
        /*00b8*/ 	.word	index@(default_function_kernel_7)
        /*00bc*/ 	.word	0x0000000c


	//----- nvinfo : EIATTR_FRAME_SIZE
	.align		4
.L_31:
        /*00c0*/ 	.byte	0x04, 0x11
        /*00c2*/ 	.short	(.L_33 - .L_32)
	.align		4
.L_32:
        /*00c4*/ 	.word	index@(default_function_kernel_7)
        /*00c8*/ 	.word	0x00000000


	//----- nvinfo : EIATTR_REGCOUNT
	.align		4
.L_33:
        /*00cc*/ 	.byte	0x04, 0x2f
        /*00ce*/ 	.short	(.L_35 - .L_34)
	.align		4
.L_34:
        /*00d0*/ 	.word	index@(default_function_kernel_5)
        /*00d4*/ 	.word	0x0000001a


	//----- nvinfo : EIATTR_FRAME_SIZE
	.align		4
.L_35:
        /*00d8*/ 	.byte	0x04, 0x11
        /*00da*/ 	.short	(.L_37 - .L_36)
	.align		4
.L_36:
        /*00dc*/ 	.word	index@(default_function_kernel_5)
        /*00e0*/ 	.word	0x00000000


	//----- nvinfo : EIATTR_REGCOUNT
	.align		4
.L_37:
        /*00e4*/ 	.byte	0x04, 0x2f
        /*00e6*/ 	.short	(.L_39 - .L_38)
	.align		4
.L_38:
        /*00e8*/ 	.word	index@(default_function_kernel)
        /*00ec*/ 	.word	0x0000000a


	//----- nvinfo : EIATTR_FRAME_SIZE
	.align		4
.L_39:
        /*00f0*/ 	.byte	0x04, 0x11
        /*00f2*/ 	.short	(.L_41 - .L_40)
	.align		4
.L_40:
        /*00f4*/ 	.word	index@(default_function_kernel)
        /*00f8*/ 	.word	0x00000000


	//----- nvinfo : EIATTR_REGCOUNT
	.align		4
.L_41:
        /*00fc*/ 	.byte	0x04, 0x2f
        /*00fe*/ 	.short	(.L_43 - .L_42)
	.align		4
.L_42:
        /*0100*/ 	.word	index@(default_function_kernel_11)
        /*0104*/ 	.word	0x00000010


	//----- nvinfo : EIATTR_FRAME_SIZE
	.align		4
.L_43:
        /*0108*/ 	.byte	0x04, 0x11
        /*010a*/ 	.short	(.L_45 - .L_44)
	.align		4
.L_44:
        /*010c*/ 	.word	index@($__internal_1_$__cuda_sm20_sqrt_rn_f32_slowpath)
        /*0110*/ 	.word	0x00000000


	//----- nvinfo : EIATTR_FRAME_SIZE
	.align		4
.L_45:
        /*0114*/ 	.byte	0x04, 0x11
        /*0116*/ 	.short	(.L_47 - .L_46)
	.align		4
.L_46:
        /*0118*/ 	.word	index@($__internal_0_$__cuda_sm20_rcp_rn_f32_slowpath)
        /*011c*/ 	.word	0x00000000


	//----- nvinfo : EIATTR_FRAME_SIZE
	.align		4
.L_47:
        /*0120*/ 	.byte	0x04, 0x11
        /*0122*/ 	.short	(.L_49 - .L_48)
	.align		4
.L_48:
        /*0124*/ 	.word	index@(default_function_kernel_11)
        /*0128*/ 	.word	0x00000000


	//----- nvinfo : EIATTR_REGCOUNT
	.align		4
.L_49:
        /*012c*/ 	.byte	0x04, 0x2f
        /*012e*/ 	.short	(.L_51 - .L_50)
	.align		4
.L_50:
        /*0130*/ 	.word	index@(default_function_kernel_3)
        /*0134*/ 	.word	0x00000012


	//----- nvinfo : EIATTR_FRAME_SIZE
	.align		4
.L_51:
        /*0138*/ 	.byte	0x04, 0x11
        /*013a*/ 	.short	(.L_53 - .L_52)
	.align		4
.L_52:
        /*013c*/ 	.word	index@(default_function_kernel_3)
        /*0140*/ 	.word	0x00000000


	//----- nvinfo : EIATTR_REGCOUNT
	.align		4
.L_53:
        /*0144*/ 	.byte	0x04, 0x2f
        /*0146*/ 	.short	(.L_55 - .L_54)
	.align		4
.L_54:
        /*0148*/ 	.word	index@(default_function_kernel_4)
        /*014c*/ 	.word	0x0000000c


	//----- nvinfo : EIATTR_FRAME_SIZE
	.align		4
.L_55:
        /*0150*/ 	.byte	0x04, 0x11
        /*0152*/ 	.short	(.L_57 - .L_56)
	.align		4
.L_56:
        /*0154*/ 	.word	index@(default_function_kernel_4)
        /*0158*/ 	.word	0x00000000


	//----- nvinfo : EIATTR_MIN_STACK_SIZE
	.align		4
.L_57:
        /*015c*/ 	.byte	0x04, 0x12
        /*015e*/ 	.short	(.L_59 - .L_58)
	.align		4
.L_58:
        /*0160*/ 	.word	index@(default_function_kernel_4)
        /*0164*/ 	.word	0x00000000


	//----- nvinfo : EIATTR_MIN_STACK_SIZE
	.align		4
.L_59:
        /*0168*/ 	.byte	0x04, 0x12
        /*016a*/ 	.short	(.L_61 - .L_60)
	.align		4
.L_60:
        /*016c*/ 	.word	index@(default_function_kernel_3)
        /*0170*/ 	.word	0x00000000


	//----- nvinfo : EIATTR_MIN_STACK_SIZE
	.align		4
.L_61:
        /*0174*/ 	.byte	0x04, 0x12
        /*0176*/ 	.short	(.L_63 - .L_62)
	.align		4
.L_62:
        /*0178*/ 	.word	index@(default_function_kernel_11)
        /*017c*/ 	.word	0x00000000


	//----- nvinfo : EIATTR_MIN_STACK_SIZE
	.align		4
.L_63:
        /*0180*/ 	.byte	0x04, 0x12
        /*0182*/ 	.short	(.L_65 - .L_64)
	.align		4
.L_64:
        /*0184*/ 	.word	index@(default_function_kernel)
        /*0188*/ 	.word	0x00000000


	//----- nvinfo : EIATTR_MIN_STACK_SIZE
	.align		4
.L_65:
        /*018c*/ 	.byte	0x04, 0x12
        /*018e*/ 	.short	(.L_67 - .L_66)
	.align		4
.L_66:
        /*0190*/ 	.word	index@(default_function_kernel_5)
        /*0194*/ 	.word	0x00000000


	//----- nvinfo : EIATTR_MIN_STACK_SIZE
	.align		4
.L_67:
        /*0198*/ 	.byte	0x04, 0x12
        /*019a*/ 	.short	(.L_69 - .L_68)
	.align		4
.L_68:
        /*019c*/ 	.word	index@(default_function_kernel_7)
        /*01a0*/ 	.word	0x00000000


	//----- nvinfo : EIATTR_MIN_STACK_SIZE
	.align		4
.L_69:
        /*01a4*/ 	.byte	0x04, 0x12
        /*01a6*/ 	.short	(.L_71 - .L_70)
	.align		4
.L_70:
        /*01a8*/ 	.word	index@(default_function_kernel_1)
        /*01ac*/ 	.word	0x00000000


	//----- nvinfo : EIATTR_MIN_STACK_SIZE
	.align		4
.L_71:
        /*01b0*/ 	.byte	0x04, 0x12
        /*01b2*/ 	.short	(.L_73 - .L_72)
	.align		4
.L_72:
        /*01b4*/ 	.word	index@(default_function_kernel_6)
        /*01b8*/ 	.word	0x00000000


	//----- nvinfo : EIATTR_MIN_STACK_SIZE
	.align		4
.L_73:
        /*01bc*/ 	.byte	0x04, 0x12
        /*01be*/ 	.short	(.L_75 - .L_74)
	.align		4
.L_74:
        /*01c0*/ 	.word	index@(default_function_kernel_2)
        /*01c4*/ 	.word	0x00000000


	//----- nvinfo : EIATTR_MIN_STACK_SIZE
	.align		4
.L_75:
        /*01c8*/ 	.byte	0x04, 0x12
        /*01ca*/ 	.short	(.L_77 - .L_76)
	.align		4
.L_76:
        /*01cc*/ 	.word	index@(default_function_kernel_12)
        /*01d0*/ 	.word	0x00000000


	//----- nvinfo : EIATTR_MIN_STACK_SIZE
	.align		4
.L_77:
        /*01d4*/ 	.byte	0x04, 0x12
        /*01d6*/ 	.short	(.L_79 - .L_78)
	.align		4
.L_78:
        /*01d8*/ 	.word	index@(default_function_kernel_10)
        /*01dc*/ 	.word	0x00000000


	//----- nvinfo : EIATTR_MIN_STACK_SIZE
	.align		4
.L_79:
        /*01e0*/ 	.byte	0x04, 0x12
        /*01e2*/ 	.short	(.L_81 - .L_80)
	.align		4
.L_80:
        /*01e4*/ 	.word	index@(default_function_kernel_9)
        /*01e8*/ 	.word	0x00000000


	//----- nvinfo : EIATTR_MIN_STACK_SIZE
	.align		4
.L_81:
        /*01ec*/ 	.byte	0x04, 0x12
        /*01ee*/ 	.short	(.L_83 - .L_82)
	.align		4
.L_82:
        /*01f0*/ 	.word	index@(default_function_kernel_8)
        /*01f4*/ 	.word	0x00000000
.L_83:


//--------------------- .nv.compat                --------------------------
	.section	.nv.compat,"",@"SHT_CUDA_COMPAT_INFO"
	.align	4
        /*0000*/ 	.byte	0x02, 0x09, 0x00, 0x00, 0x02, 0x02, 0x01, 0x00, 0x02, 0x05, 0x05, 0x00, 0x03, 0x07, 0x01, 0x01
        /*0010*/ 	.byte	0x02, 0x03, 0x00, 0x00, 0x02, 0x06, 0x01, 0x00, 0x04, 0x0b, 0x08, 0x00, 0x01, 0x00, 0x00, 0x00
        /*0020*/ 	.byte	0x00, 0x00, 0x00, 0x00


//--------------------- .nv.info.default_function_kernel_4 --------------------------
	.section	.nv.info.default_function_kernel_4,"",@"SHT_CUDA_INFO"
	.sectionflags	@""
	.align	4


	//----- nvinfo : EIATTR_CUDA_API_VERSION
	.align		4
        /*0000*/ 	.byte	0x04, 0x37
        /*0002*/ 	.short	(.L_85 - .L_84)
.L_84:
        /*0004*/ 	.word	0x00000082


	//----- nvinfo : EIATTR_KPARAM_INFO
	.align		4
.L_85:
        /*0008*/ 	.byte	0x04, 0x17
        /*000a*/ 	.short	(.L_87 - .L_86)
.L_86:
        /*000c*/ 	.word	0x00000000
        /*0010*/ 	.short	0x0001
        /*0012*/ 	.short	0x0008
        /*0014*/ 	.byte	0x00, 0xf5, 0x21, 0x00


	//----- nvinfo : EIATTR_KPARAM_INFO
	.align		4
.L_87:
        /*0018*/ 	.byte	0x04, 0x17
        /*001a*/ 	.short	(.L_89 - .L_88)
.L_88:
        /*001c*/ 	.word	0x00000000
        /*0020*/ 	.short	0x0000
        /*0022*/ 	.short	0x0000
        /*0024*/ 	.byte	0x00, 0xf5, 0x21, 0x00


	//----- nvinfo : EIATTR_SPARSE_MMA_MASK
	.align		4
.L_89:
        /*0028*/ 	.byte	0x03, 0x50
        /*002a*/ 	.short	0x0000


	//----- nvinfo : EIATTR_MAXREG_COUNT
	.align		4
        /*002c*/ 	.byte	0x03, 0x1b
        /*002e*/ 	.short	0x0040


	//----- nvinfo : EIATTR_MERCURY_ISA_VERSION
	.align		4
        /*0030*/ 	.byte	0x03, 0x5f
        /*0032*/ 	.short	0x0101


	//----- nvinfo : EIATTR_VRC_CTA_INIT_COUNT
	.align		4
        /*0034*/ 	.byte	0x02, 0x4a
	.zero		1
	.zero		1


	//----- nvinfo : EIATTR_EXIT_INSTR_OFFSETS
	.align		4
        /*0038*/ 	.byte	0x04, 0x1c
        /*003a*/ 	.short	(.L_91 - .L_90)


	//   ....[0]....
.L_90:
        /*003c*/ 	.word	0x00000070


	//   ....[1]....
        /*0040*/ 	.word	0x000001a0


	//----- nvinfo : EIATTR_MAX_THREADS
	.align		4
.L_91:
        /*0044*/ 	.byte	0x04, 0x05
        /*0046*/ 	.short	(.L_93 - .L_92)
.L_92:
        /*0048*/ 	.word	0x00000400
        /*004c*/ 	.word	0x00000001
        /*0050*/ 	.word	0x00000001


	//----- nvinfo : EIATTR_CBANK_PARAM_SIZE
	.align		4
.L_93:
        /*0054*/ 	.byte	0x03, 0x19
        /*0056*/ 	.short	0x0010


	//----- nvinfo : EIATTR_PARAM_CBANK
	.align		4
        /*0058*/ 	.byte	0x04, 0x0a
        /*005a*/ 	.short	(.L_95 - .L_94)
	.align		4
.L_94:
        /*005c*/ 	.word	index@(.nv.constant0.default_function_kernel_4)
        /*0060*/ 	.short	0x0380
        /*0062*/ 	.short	0x0010


	//----- nvinfo : EIATTR_SW_WAR
	.align		4
.L_95:
        /*0064*/ 	.byte	0x04, 0x36
        /*0066*/ 	.short	(.L_97 - .L_96)
.L_96:
        /*0068*/ 	.word	0x00000008
.L_97:


//--------------------- .nv.info.default_function_kernel_3 --------------------------
	.section	.nv.info.default_function_kernel_3,"",@"SHT_CUDA_INFO"
	.sectionflags	@""
	.align	4


	//----- nvinfo : EIATTR_CUDA_API_VERSION
	.align		4
        /*0000*/ 	.byte	0x04, 0x37
        /*0002*/ 	.short	(.L_99 - .L_98)
.L_98:
        /*0004*/ 	.word	0x00000082


	//----- nvinfo : EIATTR_KPARAM_INFO
	.align		4
.L_99:
        /*0008*/ 	.byte	0x04, 0x17
        /*000a*/ 	.short	(.L_101 - .L_100)
.L_100:
        /*000c*/ 	.word	0x00000000
        /*0010*/ 	.short	0x0001
        /*0012*/ 	.short	0x0008
        /*0014*/ 	.byte	0x00, 0xf5, 0x21, 0x00


	//----- nvinfo : EIATTR_KPARAM_INFO
	.align		4
.L_101:
        /*0018*/ 	.byte	0x04, 0x17
        /*001a*/ 	.short	(.L_103 - .L_102)
.L_102:
        /*001c*/ 	.word	0x00000000
        /*0020*/ 	.short	0x0000
        /*0022*/ 	.short	0x0000
        /*0024*/ 	.byte	0x00, 0xf5, 0x21, 0x00


	//----- nvinfo : EIATTR_SPARSE_MMA_MASK
	.align		4
.L_103:
        /*0028*/ 	.byte	0x03, 0x50
        /*002a*/ 	.short	0x0000


	//----- nvinfo : EIATTR_MAXREG_COUNT
	.align		4
        /*002c*/ 	.byte	0x03, 0x1b
        /*002e*/ 	.short	0x0040


	//----- nvinfo : EIATTR_MERCURY_ISA_VERSION
	.align		4
        /*0030*/ 	.byte	0x03, 0x5f
        /*0032*/ 	.short	0x0101


	//----- nvinfo : EIATTR_VRC_CTA_INIT_COUNT
	.align		4
        /*0034*/ 	.byte	0x02, 0x4a
	.zero		1
	.zero		1


	//----- nvinfo : EIATTR_EXIT_INSTR_OFFSETS
	.align		4
        /*0038*/ 	.byte	0x04, 0x1c
        /*003a*/ 	.short	(.L_105 - .L_104)


	//   ....[0]....
.L_104:
        /*003c*/ 	.word	0x000000e0


	//   ....[1]....
        /*0040*/ 	.word	0x00000230


	//----- nvinfo : EIATTR_MAX_THREADS
	.align		4
.L_105:
        /*0044*/ 	.byte	0x04, 0x05
        /*0046*/ 	.short	(.L_107 - .L_106)
.L_106:
        /*0048*/ 	.word	0x00000400
        /*004c*/ 	.word	0x00000001
        /*0050*/ 	.word	0x00000001


	//----- nvinfo : EIATTR_CBANK_PARAM_SIZE
	.align		4
.L_107:
        /*0054*/ 	.byte	0x03, 0x19
        /*0056*/ 	.short	0x0010


	//----- nvinfo : EIATTR_PARAM_CBANK
	.align		4
        /*0058*/ 	.byte	0x04, 0x0a
        /*005a*/ 	.short	(.L_109 - .L_108)
	.align		4
.L_108:
        /*005c*/ 	.word	index@(.nv.constant0.default_function_kernel_3)
        /*0060*/ 	.short	0x0380
        /*0062*/ 	.short	0x0010


	//----- nvinfo : EIATTR_SW_WAR
	.align		4
.L_109:
        /*0064*/ 	.byte	0x04, 0x36
        /*0066*/ 	.short	(.L_111 - .L_110)
.L_110:
        /*0068*/ 	.word	0x00000008
.L_111:


//--------------------- .nv.info.default_function_kernel_11 --------------------------
	.section	.nv.info.default_function_kernel_11,"",@"SHT_CUDA_INFO"
	.sectionflags	@""
	.align	4


	//----- nvinfo : EIATTR_CUDA_API_VERSION
	.align		4
        /*0000*/ 	.byte	0x04, 0x37
        /*0002*/ 	.short	(.L_113 - .L_112)
.L_112:
        /*0004*/ 	.word	0x00000082


	//----- nvinfo : EIATTR_KPARAM_INFO
	.align		4
.L_113:
        /*0008*/ 	.byte	0x04, 0x17
        /*000a*/ 	.short	(.L_115 - .L_114)
.L_114:
        /*000c*/ 	.word	0x00000000
        /*0010*/ 	.short	0x0002
        /*0012*/ 	.short	0x0010
        /*0014*/ 	.byte	0x00, 0xf5, 0x21, 0x00


	//----- nvinfo : EIATTR_KPARAM_INFO
	.align		4
.L_115:
        /*0018*/ 	.byte	0x04, 0x17
        /*001a*/ 	.short	(.L_117 - .L_116)
.L_116:
        /*001c*/ 	.word	0x00000000
        /*0020*/ 	.short	0x0001
        /*0022*/ 	.short	0x0008
        /*0024*/ 	.byte	0x00, 0xf5, 0x21, 0x00


	//----- nvinfo : EIATTR_KPARAM_INFO
	.align		4
.L_117:
        /*0028*/ 	.byte	0x04, 0x17
        /*002a*/ 	.short	(.L_119 - .L_118)
.L_118:
        /*002c*/ 	.word	0x00000000
        /*0030*/ 	.short	0x0000
        /*0032*/ 	.short	0x0000
        /*0034*/ 	.byte	0x00, 0xf5, 0x21, 0x00


	//----- nvinfo : EIATTR_SPARSE_MMA_MASK
	.align		4
.L_119:
        /*0038*/ 	.byte	0x03, 0x50
        /*003a*/ 	.short	0x0000


	//----- nvinfo : EIATTR_MAXREG_COUNT
	.align		4
        /*003c*/ 	.byte	0x03, 0x1b
        /*003e*/ 	.short	0x0040


	//----- nvinfo : EIATTR_MERCURY_ISA_VERSION
	.align		4
        /*0040*/ 	.byte	0x03, 0x5f
        /*0042*/ 	.short	0x0101


	//----- nvinfo : EIATTR_VRC_CTA_INIT_COUNT
	.align		4
        /*0044*/ 	.byte	0x02, 0x4a
	.zero		1
	.zero		1


	//----- nvinfo : EIATTR_EXIT_INSTR_OFFSETS
	.align		4
        /*0048*/ 	.byte	0x04, 0x1c
        /*004a*/ 	.short	(.L_121 - .L_120)


	//   ....[0]....
.L_120:
        /*004c*/ 	.word	0x00000070


	//   ....[1]....
        /*0050*/ 	.word	0x00000570


	//----- nvinfo : EIATTR_MAX_THREADS
	.align		4
.L_121:
        /*0054*/ 	.byte	0x04, 0x05
        /*0056*/ 	.short	(.L_123 - .L_122)
.L_122:
        /*0058*/ 	.word	0x00000400
        /*005c*/ 	.word	0x00000001
        /*0060*/ 	.word	0x00000001


	//----- nvinfo : EIATTR_CRS_STACK_SIZE
	.align		4
.L_123:
        /*0064*/ 	.byte	0x04, 0x1e
        /*0066*/ 	.short	(.L_125 - .L_124)
.L_124:
        /*0068*/ 	.word	0x00000000


	//----- nvinfo : EIATTR_CBANK_PARAM_SIZE
	.align		4
.L_125:
        /*006c*/ 	.byte	0x03, 0x19
        /*006e*/ 	.short	0x0018


	//----- nvinfo : EIATTR_PARAM_CBANK
	.align		4
        /*0070*/ 	.byte	0x04, 0x0a
        /*0072*/ 	.short	(.L_127 - .L_126)
	.align		4
.L_126:
        /*0074*/ 	.word	index@(.nv.constant0.default_function_kernel_11)
        /*0078*/ 	.short	0x0380
        /*007a*/ 	.short	0x0018


	//----- nvinfo : EIATTR_SW_WAR
	.align		4
.L_127:
        /*007c*/ 	.byte	0x04, 0x36
        /*007e*/ 	.short	(.L_129 - .L_128)
.L_128:
        /*0080*/ 	.word	0x00000008
.L_129:


//--------------------- .nv.info.default_function_kernel --------------------------
	.section	.nv.info.default_function_kernel,"",@"SHT_CUDA_INFO"
	.sectionflags	@""
	.align	4


	//----- nvinfo : EIATTR_CUDA_API_VERSION
	.align		4
        /*0000*/ 	.byte	0x04, 0x37
        /*0002*/ 	.short	(.L_131 - .L_130)
.L_130:
        /*0004*/ 	.word	0x00000082


	//----- nvinfo : EIATTR_KPARAM_INFO
	.align		4
.L_131:
        /*0008*/ 	.byte	0x04, 0x17
        /*000a*/ 	.short	(.L_133 - .L_132)
.L_132:
        /*000c*/ 	.word	0x00000000
        /*0010*/ 	.short	0x0001
        /*0012*/ 	.short	0x0008
        /*0014*/ 	.byte	0x00, 0xf5, 0x21, 0x00


	//----- nvinfo : EIATTR_KPARAM_INFO
	.align		4
.L_133:
        /*0018*/ 	.byte	0x04, 0x17
        /*001a*/ 	.short	(.L_135 - .L_134)
.L_134:
        /*001c*/ 	.word	0x00000000
        /*0020*/ 	.short	0x0000
        /*0022*/ 	.short	0x0000
        /*0024*/ 	.byte	0x00, 0xf5, 0x21, 0x00


	//----- nvinfo : EIATTR_SPARSE_MMA_MASK
	.align		4
.L_135:
        /*0028*/ 	.byte	0x03, 0x50
        /*002a*/ 	.short	0x0000


	//----- nvinfo : EIATTR_MAXREG_COUNT
	.align		4
        /*002c*/ 	.byte	0x03, 0x1b
        /*002e*/ 	.short	0x0040


	//----- nvinfo : EIATTR_MERCURY_ISA_VERSION
	.align		4
        /*0030*/ 	.byte	0x03, 0x5f
        /*0032*/ 	.short	0x0101


	//----- nvinfo : EIATTR_VRC_CTA_INIT_COUNT
	.align		4
        /*0034*/ 	.byte	0x02, 0x4a
	.zero		1
	.zero		1


	//----- nvinfo : EIATTR_EXIT_INSTR_OFFSETS
	.align		4
        /*0038*/ 	.byte	0x04, 0x1c
        /*003a*/ 	.short	(.L_137 - .L_136)


	//   ....[0]....
.L_136:
        /*003c*/ 	.word	0x00000070


	//   ....[1]....
        /*0040*/ 	.word	0x00000350


	//----- nvinfo : EIATTR_MAX_THREADS
	.align		4
.L_137:
        /*0044*/ 	.byte	0x04, 0x05
        /*0046*/ 	.short	(.L_139 - .L_138)
.L_138:
        /*0048*/ 	.word	0x00000400
        /*004c*/ 	.word	0x00000001
        /*0050*/ 	.word	0x00000001


	//----- nvinfo : EIATTR_CBANK_PARAM_SIZE
	.align		4
.L_139:
        /*0054*/ 	.byte	0x03, 0x19
        /*0056*/ 	.short	0x0010


	//----- nvinfo : EIATTR_PARAM_CBANK
	.align		4
        /*0058*/ 	.byte	0x04, 0x0a
        /*005a*/ 	.short	(.L_141 - .L_140)
	.align		4
.L_140:
        /*005c*/ 	.word	index@(.nv.constant0.default_function_kernel)
        /*0060*/ 	.short	0x0380
        /*0062*/ 	.short	0x0010


	//----- nvinfo : EIATTR_SW_WAR
	.align		4
.L_141:
        /*0064*/ 	.byte	0x04, 0x36
        /*0066*/ 	.short	(.L_143 - .L_142)
.L_142:
        /*0068*/ 	.word	0x00000008
.L_143:


//--------------------- .nv.info.default_function_kernel_5 --------------------------
	.section	.nv.info.default_function_kernel_5,"",@"SHT_CUDA_INFO"
	.sectionflags	@""
	.align	4


	//----- nvinfo : EIATTR_CUDA_API_VERSION
	.align		4
        /*0000*/ 	.byte	0x04, 0x37
        /*0002*/ 	.short	(.L_145 - .L_144)
.L_144:
        /*0004*/ 	.word	0x00000082


	//----- nvinfo : EIATTR_KPARAM_INFO
	.align		4
.L_145:
        /*0008*/ 	.byte	0x04, 0x17
        /*000a*/ 	.short	(.L_147 - .L_146)
.L_146:
        /*000c*/ 	.word	0x00000000
        /*0010*/ 	.short	0x0001
        /*0012*/ 	.short	0x0008
        /*0014*/ 	.byte	0x00, 0xf5, 0x21, 0x00


	//----- nvinfo : EIATTR_KPARAM_INFO
	.align		4
.L_147:
        /*0018*/ 	.byte	0x04, 0x17
        /*001a*/ 	.short	(.L_149 - .L_148)
.L_148:
        /*001c*/ 	.word	0x00000000
        /*0020*/ 	.short	0x0000
        /*0022*/ 	.short	0x0000
        /*0024*/ 	.byte	0x00, 0xf5, 0x21, 0x00


	//----- nvinfo : EIATTR_SPARSE_MMA_MASK
	.align		4
.L_149:
        /*0028*/ 	.byte	0x03, 0x50
        /*002a*/ 	.short	0x0000


	//----- nvinfo : EIATTR_MAXREG_COUNT
	.align		4
        /*002c*/ 	.byte	0x03, 0x1b
        /*002e*/ 	.short	0x0040


	//----- nvinfo : EIATTR_MERCURY_ISA_VERSION
	.align		4
        /*0030*/ 	.byte	0x03, 0x5f
        /*0032*/ 	.short	0x0101


	//----- nvinfo : EIATTR_VRC_CTA_INIT_COUNT
	.align		4
        /*0034*/ 	.byte	0x02, 0x4a
	.zero		1
	.zero		1


	//----- nvinfo : EIATTR_EXIT_INSTR_OFFSETS
	.align		4
        /*0038*/ 	.byte	0x04, 0x1c
        /*003a*/ 	.short	(.L_151 - .L_150)


	//   ....[0]....
.L_150:
        /*003c*/ 	.word	0x000000d0


	//   ....[1]....
        /*0040*/ 	.word	0x00000260


	//----- nvinfo : EIATTR_MAX_THREADS
	.align		4
.L_151:
        /*0044*/ 	.byte	0x04, 0x05
        /*0046*/ 	.short	(.L_153 - .L_152)
.L_152:
        /*0048*/ 	.word	0x00000400
        /*004c*/ 	.word	0x00000001
        /*0050*/ 	.word	0x00000001


	//----- nvinfo : EIATTR_CBANK_PARAM_SIZE
	.align		4
.L_153:
        /*0054*/ 	.byte	0x03, 0x19
        /*0056*/ 	.short	0x0010


	//----- nvinfo : EIATTR_PARAM_CBANK
	.align		4
        /*0058*/ 	.byte	0x04, 0x0a
        /*005a*/ 	.short	(.L_155 - .L_154)
	.align		4
.L_154:
        /*005c*/ 	.word	index@(.nv.constant0.default_function_kernel_5)
        /*0060*/ 	.short	0x0380
        /*0062*/ 	.short	0x0010


	//----- nvinfo : EIATTR_SW_WAR
	.align		4
.L_155:
        /*0064*/ 	.byte	0x04, 0x36
        /*0066*/ 	.short	(.L_157 - .L_156)
.L_156:
        /*0068*/ 	.word	0x00000008
.L_157:


//--------------------- .nv.info.default_function_kernel_7 --------------------------
	.section	.nv.info.default_function_kernel_7,"",@"SHT_CUDA_INFO"
	.sectionflags	@""
	.align	4


	//----- nvinfo : EIATTR_CUDA_API_VERSION
	.align		4
        /*0000*/ 	.byte	0x04, 0x37
        /*0002*/ 	.short	(.L_159 - .L_158)
.L_158:
        /*0004*/ 	.word	0x00000082


	//----- nvinfo : EIATTR_KPARAM_INFO
	.align		4
.L_159:
        /*0008*/ 	.byte	0x04, 0x17
        /*000a*/ 	.short	(.L_161 - .L_160)
.L_160:
        /*000c*/ 	.word	0x00000000
        /*0010*/ 	.short	0x0001
        /*0012*/ 	.short	0x0008
        /*0014*/ 	.byte	0x00, 0xf5, 0x21, 0x00


	//----- nvinfo : EIATTR_KPARAM_INFO
	.align		4
.L_161:
        /*0018*/ 	.byte	0x04, 0x17
        /*001a*/ 	.short	(.L_163 - .L_162)
.L_162:
        /*001c*/ 	.word	0x00000000
        /*0020*/ 	.short	0x0000
        /*0022*/ 	.short	0x0000
        /*0024*/ 	.byte	0x00, 0xf5, 0x21, 0x00


	//----- nvinfo : EIATTR_SPARSE_MMA_MASK
	.align		4
.L_163:
        /*0028*/ 	.byte	0x03, 0x50
        /*002a*/ 	.short	0x0000


	//----- nvinfo : EIATTR_MAXREG_COUNT
	.align		4
        /*002c*/ 	.byte	0x03, 0x1b
        /*002e*/ 	.short	0x0040


	//----- nvinfo : EIATTR_MERCURY_ISA_VERSION
	.align		4
        /*0030*/ 	.byte	0x03, 0x5f
        /*0032*/ 	.short	0x0101


	//----- nvinfo : EIATTR_VRC_CTA_INIT_COUNT
	.align		4
        /*0034*/ 	.byte	0x02, 0x4a
	.zero		1
	.zero		1


	//----- nvinfo : EIATTR_EXIT_INSTR_OFFSETS
	.align		4
        /*0038*/ 	.byte	0x04, 0x1c
        /*003a*/ 	.short	(.L_165 - .L_164)


	//   ....[0]....
.L_164:
        /*003c*/ 	.word	0x00000070


	//   ....[1]....
        /*0040*/ 	.word	0x00000330


	//----- nvinfo : EIATTR_MAX_THREADS
	.align		4
.L_165:
        /*0044*/ 	.byte	0x04, 0x05
        /*0046*/ 	.short	(.L_167 - .L_166)
.L_166:
        /*0048*/ 	.word	0x00000400
        /*004c*/ 	.word	0x00000001
        /*0050*/ 	.word	0x00000001


	//----- nvinfo : EIATTR_CBANK_PARAM_SIZE
	.align		4
.L_167:
        /*0054*/ 	.byte	0x03, 0x19
        /*0056*/ 	.short	0x0010


	//----- nvinfo : EIATTR_PARAM_CBANK
	.align		4
        /*0058*/ 	.byte	0x04, 0x0a
        /*005a*/ 	.short	(.L_169 - .L_168)
	.align		4
.L_168:
        /*005c*/ 	.word	index@(.nv.constant0.default_function_kernel_7)
        /*0060*/ 	.short	0x0380
        /*0062*/ 	.short	0x0010


	//----- nvinfo : EIATTR_SW_WAR
	.align		4
.L_169:
        /*0064*/ 	.byte	0x04, 0x36
        /*0066*/ 	.short	(.L_171 - .L_170)
.L_170:
        /*0068*/ 	.word	0x00000008
.L_171:


//--------------------- .nv.info.default_function_kernel_1 --------------------------
	.section	.nv.info.default_function_kernel_1,"",@"SHT_CUDA_INFO"
	.sectionflags	@""
	.align	4


	//----- nvinfo : EIATTR_CUDA_API_VERSION
	.align		4
        /*0000*/ 	.byte	0x04, 0x37
        /*0002*/ 	.short	(.L_173 - .L_172)
.L_172:
        /*0004*/ 	.word	0x00000082


	//----- nvinfo : EIATTR_KPARAM_INFO
	.align		4
.L_173:
        /*0008*/ 	.byte	0x04, 0x17
        /*000a*/ 	.short	(.L_175 - .L_174)
.L_174:
        /*000c*/ 	.word	0x00000000
        /*0010*/ 	.short	0x0001
        /*0012*/ 	.short	0x0008
        /*0014*/ 	.byte	0x00, 0xf5, 0x21, 0x00


	//----- nvinfo : EIATTR_KPARAM_INFO
	.align		4
.L_175:
        /*0018*/ 	.byte	0x04, 0x17
        /*001a*/ 	.short	(.L_177 - .L_176)
.L_176:
        /*001c*/ 	.word	0x00000000
        /*0020*/ 	.short	0x0000
        /*0022*/ 	.short	0x0000
        /*0024*/ 	.byte	0x00, 0xf5, 0x21, 0x00


	//----- nvinfo : EIATTR_SPARSE_MMA_MASK
	.align		4
.L_177:
        /*0028*/ 	.byte	0x03, 0x50
        /*002a*/ 	.short	0x0000


	//----- nvinfo : EIATTR_MAXREG_COUNT
	.align		4
        /*002c*/ 	.byte	0x03, 0x1b
        /*002e*/ 	.short	0x0040


	//----- nvinfo : EIATTR_MERCURY_ISA_VERSION
	.align		4
        /*0030*/ 	.byte	0x03, 0x5f
        /*0032*/ 	.short	0x0101


	//----- nvinfo : EIATTR_VRC_CTA_INIT_COUNT
	.align		4
        /*0034*/ 	.byte	0x02, 0x4a
	.zero		1
	.zero		1


	//----- nvinfo : EIATTR_EXIT_INSTR_OFFSETS
	.align		4
        /*0038*/ 	.byte	0x04, 0x1c
        /*003a*/ 	.short	(.L_179 - .L_178)


	//   ....[0]....
.L_178:
        /*003c*/ 	.word	0x00000070


	//   ....[1]....
        /*0040*/ 	.word	0x00000350


	//----- nvinfo : EIATTR_MAX_THREADS
	.align		4
.L_179:
        /*0044*/ 	.byte	0x04, 0x05
        /*0046*/ 	.short	(.L_181 - .L_180)
.L_180:
        /*0048*/ 	.word	0x00000400
        /*004c*/ 	.word	0x00000001
        /*0050*/ 	.word	0x00000001


	//----- nvinfo : EIATTR_CBANK_PARAM_SIZE
	.align		4
.L_181:
        /*0054*/ 	.byte	0x03, 0x19
        /*0056*/ 	.short	0x0010


	//----- nvinfo : EIATTR_PARAM_CBANK
	.align		4
        /*0058*/ 	.byte	0x04, 0x0a
        /*005a*/ 	.short	(.L_183 - .L_182)
	.align		4
.L_182:
        /*005c*/ 	.word	index@(.nv.constant0.default_function_kernel_1)
        /*0060*/ 	.short	0x0380
        /*0062*/ 	.short	0x0010


	//----- nvinfo : EIATTR_SW_WAR
	.align		4
.L_183:
        /*0064*/ 	.byte	0x04, 0x36
        /*0066*/ 	.short	(.L_185 - .L_184)
.L_184:
        /*0068*/ 	.word	0x00000008
.L_185:


//--------------------- .nv.info.default_function_kernel_6 --------------------------
	.section	.nv.info.default_function_kernel_6,"",@"SHT_CUDA_INFO"
	.sectionflags	@""
	.align	4


	//----- nvinfo : EIATTR_CUDA_API_VERSION
	.align		4
        /*0000*/ 	.byte	0x04, 0x37
        /*0002*/ 	.short	(.L_187 - .L_186)
.L_186:
        /*0004*/ 	.word	0x00000082


	//----- nvinfo : EIATTR_KPARAM_INFO
	.align		4
.L_187:
        /*0008*/ 	.byte	0x04, 0x17
        /*000a*/ 	.short	(.L_189 - .L_188)
.L_188:
        /*000c*/ 	.word	0x00000000
        /*0010*/ 	.short	0x0001
        /*0012*/ 	.short	0x0008
        /*0014*/ 	.byte	0x00, 0xf5, 0x21, 0x00


	//----- nvinfo : EIATTR_KPARAM_INFO
	.align		4
.L_189:
        /*0018*/ 	.byte	0x04, 0x17
        /*001a*/ 	.short	(.L_191 - .L_190)
.L_190:
        /*001c*/ 	.word	0x00000000
        /*0020*/ 	.short	0x0000
        /*0022*/ 	.short	0x0000
        /*0024*/ 	.byte	0x00, 0xf5, 0x21, 0x00


	//----- nvinfo : EIATTR_SPARSE_MMA_MASK
	.align		4
.L_191:
        /*0028*/ 	.byte	0x03, 0x50
        /*002a*/ 	.short	0x0000


	//----- nvinfo : EIATTR_MAXREG_COUNT
	.align		4
        /*002c*/ 	.byte	0x03, 0x1b
        /*002e*/ 	.short	0x0040


	//----- nvinfo : EIATTR_MERCURY_ISA_VERSION
	.align		4
        /*0030*/ 	.byte	0x03, 0x5f
        /*0032*/ 	.short	0x0101


	//----- nvinfo : EIATTR_VRC_CTA_INIT_COUNT
	.align		4
        /*0034*/ 	.byte	0x02, 0x4a
	.zero		1
	.zero		1


	//----- nvinfo : EIATTR_EXIT_INSTR_OFFSETS
	.align		4
        /*0038*/ 	.byte	0x04, 0x1c
        /*003a*/ 	.short	(.L_193 - .L_192)


	//   ....[0]....
.L_192:
        /*003c*/ 	.word	0x00000070


	//   ....[1]....
        /*0040*/ 	.word	0x00000210


	//----- nvinfo : EIATTR_MAX_THREADS
	.align		4
.L_193:
        /*0044*/ 	.byte	0x04, 0x05
        /*0046*/ 	.short	(.L_195 - .L_194)
.L_194:
        /*0048*/ 	.word	0x00000400
        /*004c*/ 	.word	0x00000001
        /*0050*/ 	.word	0x00000001


	//----- nvinfo : EIATTR_CRS_STACK_SIZE
	.align		4
.L_195:
        /*0054*/ 	.byte	0x04, 0x1e
        /*0056*/ 	.short	(.L_197 - .L_196)
.L_196:
        /*0058*/ 	.word	0x00000000


	//----- nvinfo : EIATTR_CBANK_PARAM_SIZE
	.align		4
.L_197:
        /*005c*/ 	.byte	0x03, 0x19
        /*005e*/ 	.short	0x0010


	//----- nvinfo : EIATTR_PARAM_CBANK
	.align		4
        /*0060*/ 	.byte	0x04, 0x0a
        /*0062*/ 	.short	(.L_199 - .L_198)
	.align		4
.L_198:
        /*0064*/ 	.word	index@(.nv.constant0.default_function_kernel_6)
        /*0068*/ 	.short	0x0380
        /*006a*/ 	.short	0x0010


	//----- nvinfo : EIATTR_SW_WAR
	.align		4
.L_199:
        /*006c*/ 	.byte	0x04, 0x36
        /*006e*/ 	.short	(.L_201 - .L_200)
.L_200:
        /*0070*/ 	.word	0x00000008
.L_201:


//--------------------- .nv.info.default_function_kernel_2 --------------------------
	.section	.nv.info.default_function_kernel_2,"",@"SHT_CUDA_INFO"
	.sectionflags	@""
	.align	4


	//----- nvinfo : EIATTR_CUDA_API_VERSION
	.align		4
        /*0000*/ 	.byte	0x04, 0x37
        /*0002*/ 	.short	(.L_203 - .L_202)
.L_202:
        /*0004*/ 	.word	0x00000082


	//----- nvinfo : EIATTR_KPARAM_INFO
	.align		4
.L_203:
        /*0008*/ 	.byte	0x04, 0x17
        /*000a*/ 	.short	(.L_205 - .L_204)
.L_204:
        /*000c*/ 	.word	0x00000000
        /*0010*/ 	.short	0x0002
        /*0012*/ 	.short	0x0010
        /*0014*/ 	.byte	0x00, 0xf5, 0x21, 0x00


	//----- nvinfo : EIATTR_KPARAM_INFO
	.align		4
.L_205:
        /*0018*/ 	.byte	0x04, 0x17
        /*001a*/ 	.short	(.L_207 - .L_206)
.L_206:
        /*001c*/ 	.word	0x00000000
        /*0020*/ 	.short	0x0001
        /*0022*/ 	.short	0x0008
        /*0024*/ 	.byte	0x00, 0xf5, 0x21, 0x00


	//----- nvinfo : EIATTR_KPARAM_INFO
	.align		4
.L_207:
        /*0028*/ 	.byte	0x04, 0x17
        /*002a*/ 	.short	(.L_209 - .L_208)
.L_208:
        /*002c*/ 	.word	0x00000000
        /*0030*/ 	.short	0x0000
        /*0032*/ 	.short	0x0000
        /*0034*/ 	.byte	0x00, 0xf5, 0x21, 0x00


	//----- nvinfo : EIATTR_SPARSE_MMA_MASK
	.align		4
.L_209:
        /*0038*/ 	.byte	0x03, 0x50
        /*003a*/ 	.short	0x0000


	//----- nvinfo : EIATTR_MAXREG_COUNT
	.align		4
        /*003c*/ 	.byte	0x03, 0x1b
        /*003e*/ 	.short	0x0040


	//----- nvinfo : EIATTR_MERCURY_ISA_VERSION
	.align		4
        /*0040*/ 	.byte	0x03, 0x5f
        /*0042*/ 	.short	0x0101


	//----- nvinfo : EIATTR_VRC_CTA_INIT_COUNT
	.align		4
        /*0044*/ 	.byte	0x02, 0x4a
	.zero		1
	.zero		1


	//----- nvinfo : EIATTR_EXIT_INSTR_OFFSETS
	.align		4
        /*0048*/ 	.byte	0x04, 0x1c
        /*004a*/ 	.short	(.L_211 - .L_210)


	//   ....[0]....
.L_210:
        /*004c*/ 	.word	0x00000070


	//   ....[1]....
        /*0050*/ 	.word	0x000001c0


	//----- nvinfo : EIATTR_MAX_THREADS
	.align		4
.L_211:
        /*0054*/ 	.byte	0x04, 0x05
        /*0056*/ 	.short	(.L_213 - .L_212)
.L_212:
        /*0058*/ 	.word	0x00000400
        /*005c*/ 	.word	0x00000001
        /*0060*/ 	.word	0x00000001


	//----- nvinfo : EIATTR_CBANK_PARAM_SIZE
	.align		4
.L_213:
        /*0064*/ 	.byte	0x03, 0x19
        /*0066*/ 	.short	0x0018


	//----- nvinfo : EIATTR_PARAM_CBANK
	.align		4
        /*0068*/ 	.byte	0x04, 0x0a
        /*006a*/ 	.short	(.L_215 - .L_214)
	.align		4
.L_214:
        /*006c*/ 	.word	index@(.nv.constant0.default_function_kernel_2)
        /*0070*/ 	.short	0x0380
        /*0072*/ 	.short	0x0018


	//----- nvinfo : EIATTR_SW_WAR
	.align		4
.L_215:
        /*0074*/ 	.byte	0x04, 0x36
        /*0076*/ 	.short	(.L_217 - .L_216)
.L_216:
        /*0078*/ 	.word	0x00000008
.L_217:


//--------------------- .nv.info.default_function_kernel_12 --------------------------
	.section	.nv.info.default_function_kernel_12,"",@"SHT_CUDA_INFO"
	.sectionflags	@""
	.align	4


	//----- nvinfo : EIATTR_CUDA_API_VERSION
	.align		4
        /*0000*/ 	.byte	0x04, 0x37
        /*0002*/ 	.short	(.L_219 - .L_218)
.L_218:
        /*0004*/ 	.word	0x00000082


	//----- nvinfo : EIATTR_KPARAM_INFO
	.align		4
.L_219:
        /*0008*/ 	.byte	0x04, 0x17
        /*000a*/ 	.short	(.L_221 - .L_220)
.L_220:
        /*000c*/ 	.word	0x00000000
        /*0010*/ 	.short	0x0001
        /*0012*/ 	.short	0x0008
        /*0014*/ 	.byte	0x00, 0xf5, 0x21, 0x00


	//----- nvinfo : EIATTR_KPARAM_INFO
	.align		4
.L_221:
        /*0018*/ 	.byte	0x04, 0x17
        /*001a*/ 	.short	(.L_223 - .L_222)
.L_222:
        /*001c*/ 	.word	0x00000000
        /*0020*/ 	.short	0x0000
        /*0022*/ 	.short	0x0000
        /*0024*/ 	.byte	0x00, 0xf5, 0x21, 0x00


	//----- nvinfo : EIATTR_SPARSE_MMA_MASK
	.align		4
.L_223:
        /*0028*/ 	.byte	0x03, 0x50
        /*002a*/ 	.short	0x0000


	//----- nvinfo : EIATTR_MAXREG_COUNT
	.align		4
        /*002c*/ 	.byte	0x03, 0x1b
        /*002e*/ 	.short	0x0040


	//----- nvinfo : EIATTR_MERCURY_ISA_VERSION
	.align		4
        /*0030*/ 	.byte	0x03, 0x5f
        /*0032*/ 	.short	0x0101


	//----- nvinfo : EIATTR_VRC_CTA_INIT_COUNT
	.align		4
        /*0034*/ 	.byte	0x02, 0x4a
	.zero		1
	.zero		1


	//----- nvinfo : EIATTR_EXIT_INSTR_OFFSETS
	.align		4
        /*0038*/ 	.byte	0x04, 0x1c
        /*003a*/ 	.short	(.L_225 - .L_224)


	//   ....[0]....
.L_224:
        /*003c*/ 	.word	0x00000070


	//   ....[1]....
        /*0040*/ 	.word	0x00000110


	//----- nvinfo : EIATTR_MAX_THREADS
	.align		4
.L_225:
        /*0044*/ 	.byte	0x04, 0x05
        /*0046*/ 	.short	(.L_227 - .L_226)
.L_226:
        /*0048*/ 	.word	0x00000400
        /*004c*/ 	.word	0x00000001
        /*0050*/ 	.word	0x00000001


	//----- nvinfo : EIATTR_CBANK_PARAM_SIZE
	.align		4
.L_227:
        /*0054*/ 	.byte	0x03, 0x19
        /*0056*/ 	.short	0x0010


	//----- nvinfo : EIATTR_PARAM_CBANK
	.align		4
        /*0058*/ 	.byte	0x04, 0x0a
        /*005a*/ 	.short	(.L_229 - .L_228)
	.align		4
.L_228:
        /*005c*/ 	.word	index@(.nv.constant0.default_function_kernel_12)
        /*0060*/ 	.short	0x0380
        /*0062*/ 	.short	0x0010


	//----- nvinfo : EIATTR_SW_WAR
	.align		4
.L_229:
        /*0064*/ 	.byte	0x04, 0x36
        /*0066*/ 	.short	(.L_231 - .L_230)
.L_230:
        /*0068*/ 	.word	0x00000008
.L_231:


//--------------------- .nv.info.default_function_kernel_10 --------------------------
	.section	.nv.info.default_function_kernel_10,"",@"SHT_CUDA_INFO"
	.sectionflags	@""
	.align	4


	//----- nvinfo : EIATTR_CUDA_API_VERSION
	.align		4
        /*0000*/ 	.byte	0x04, 0x37
        /*0002*/ 	.short	(.L_233 - .L_232)
.L_232:
        /*0004*/ 	.word	0x00000082


	//----- nvinfo : EIATTR_KPARAM_INFO
	.align		4
.L_233:
        /*0008*/ 	.byte	0x04, 0x17
        /*000a*/ 	.short	(.L_235 - .L_234)
.L_234:
        /*000c*/ 	.word	0x00000000
        /*0010*/ 	.short	0x0001
        /*0012*/ 	.short	0x0008
        /*0014*/ 	.byte	0x00, 0xf5, 0x21, 0x00


	//----- nvinfo : EIATTR_KPARAM_INFO
	.align		4
.L_235:
        /*0018*/ 	.byte	0x04, 0x17
        /*001a*/ 	.short	(.L_237 - .L_236)
.L_236:
        /*001c*/ 	.word	0x00000000
        /*0020*/ 	.short	0x0000
        /*0022*/ 	.short	0x0000
        /*0024*/ 	.byte	0x00, 0xf5, 0x21, 0x00


	//----- nvinfo : EIATTR_SPARSE_MMA_MASK
	.align		4
.L_237:
        /*0028*/ 	.byte	0x03, 0x50
        /*002a*/ 	.short	0x0000


	//----- nvinfo : EIATTR_MAXREG_COUNT
	.align		4
        /*002c*/ 	.byte	0x03, 0x1b
        /*002e*/ 	.short	0x00ff


	//----- nvinfo : EIATTR_MERCURY_ISA_VERSION
	.align		4
        /*0030*/ 	.byte	0x03, 0x5f
        /*0032*/ 	.short	0x0101


	//----- nvinfo : EIATTR_VRC_CTA_INIT_COUNT
	.align		4
        /*0034*/ 	.byte	0x02, 0x4a
	.zero		1
	.zero		1


	//----- nvinfo : EIATTR_EXIT_INSTR_OFFSETS
	.align		4
        /*0038*/ 	.byte	0x04, 0x1c
        /*003a*/ 	.short	(.L_239 - .L_238)


	//   ....[0]....
.L_238:
        /*003c*/ 	.word	0x00000d40


	//----- nvinfo : EIATTR_MAX_THREADS
	.align		4
.L_239:
        /*0040*/ 	.byte	0x04, 0x05
        /*0042*/ 	.short	(.L_241 - .L_240)
.L_240:
        /*0044*/ 	.word	0x000000b4
        /*0048*/ 	.word	0x00000001
        /*004c*/ 	.word	0x00000001


	//----- nvinfo : EIATTR_CBANK_PARAM_SIZE
	.align		4
.L_241:
        /*0050*/ 	.byte	0x03, 0x19
        /*0052*/ 	.short	0x0010


	//----- nvinfo : EIATTR_PARAM_CBANK
	.align		4
        /*0054*/ 	.byte	0x04, 0x0a
        /*0056*/ 	.short	(.L_243 - .L_242)
	.align		4
.L_242:
        /*0058*/ 	.word	index@(.nv.constant0.default_function_kernel_10)
        /*005c*/ 	.short	0x0380
        /*005e*/ 	.short	0x0010


	//----- nvinfo : EIATTR_SW_WAR
	.align		4
.L_243:
        /*0060*/ 	.byte	0x04, 0x36
        /*0062*/ 	.short	(.L_245 - .L_244)
.L_244:
        /*0064*/ 	.word	0x00000008
.L_245:


//--------------------- .nv.info.default_function_kernel_9 --------------------------
	.section	.nv.info.default_function_kernel_9,"",@"SHT_CUDA_INFO"
	.sectionflags	@""
	.align	4


	//----- nvinfo : EIATTR_CUDA_API_VERSION
	.align		4
        /*0000*/ 	.byte	0x04, 0x37
        /*0002*/ 	.short	(.L_247 - .L_246)
.L_246:
        /*0004*/ 	.word	0x00000082


	//----- nvinfo : EIATTR_KPARAM_INFO
	.align		4
.L_247:
        /*0008*/ 	.byte	0x04, 0x17
        /*000a*/ 	.short	(.L_249 - .L_248)
.L_248:
        /*000c*/ 	.word	0x00000000
        /*0010*/ 	.short	0x0001
        /*0012*/ 	.short	0x0008
        /*0014*/ 	.byte	0x00, 0xf5, 0x21, 0x00


	//----- nvinfo : EIATTR_KPARAM_INFO
	.align		4
.L_249:
        /*0018*/ 	.byte	0x04, 0x17
        /*001a*/ 	.short	(.L_251 - .L_250)
.L_250:
        /*001c*/ 	.word	0x00000000
        /*0020*/ 	.short	0x0000
        /*0022*/ 	.short	0x0000
        /*0024*/ 	.byte	0x00, 0xf5, 0x21, 0x00


	//----- nvinfo : EIATTR_SPARSE_MMA_MASK
	.align		4
.L_251:
        /*0028*/ 	.byte	0x03, 0x50
        /*002a*/ 	.short	0x0000


	//----- nvinfo : EIATTR_MAXREG_COUNT
	.align		4
        /*002c*/ 	.byte	0x03, 0x1b
        /*002e*/ 	.short	0x0040


	//----- nvinfo : EIATTR_MERCURY_ISA_VERSION
	.align		4
        /*0030*/ 	.byte	0x03, 0x5f
        /*0032*/ 	.short	0x0101


	//----- nvinfo : EIATTR_VRC_CTA_INIT_COUNT
	.align		4
        /*0034*/ 	.byte	0x02, 0x4a
	.zero		1
	.zero		1


	//----- nvinfo : EIATTR_EXIT_INSTR_OFFSETS
	.align		4
        /*0038*/ 	.byte	0x04, 0x1c
        /*003a*/ 	.short	(.L_253 - .L_252)


	//   ....[0]....
.L_252:
        /*003c*/ 	.word	0x00000070


	//   ....[1]....
        /*0040*/ 	.word	0x00000120


	//----- nvinfo : EIATTR_MAX_THREADS
	.align		4
.L_253:
        /*0044*/ 	.byte	0x04, 0x05
        /*0046*/ 	.short	(.L_255 - .L_254)
.L_254:
        /*0048*/ 	.word	0x00000400
        /*004c*/ 	.word	0x00000001
        /*0050*/ 	.word	0x00000001


	//----- nvinfo : EIATTR_CBANK_PARAM_SIZE
	.align		4
.L_255:
        /*0054*/ 	.byte	0x03, 0x19
        /*0056*/ 	.short	0x0010


	//----- nvinfo : EIATTR_PARAM_CBANK
	.align		4
        /*0058*/ 	.byte	0x04, 0x0a
        /*005a*/ 	.short	(.L_257 - .L_256)
	.align		4
.L_256:
        /*005c*/ 	.word	index@(.nv.constant0.default_function_kernel_9)
        /*0060*/ 	.short	0x0380
        /*0062*/ 	.short	0x0010


	//----- nvinfo : EIATTR_SW_WAR
	.align		4
.L_257:
        /*0064*/ 	.byte	0x04, 0x36
        /*0066*/ 	.short	(.L_259 - .L_258)
.L_258:
        /*0068*/ 	.word	0x00000008
.L_259:


//--------------------- .nv.info.default_function_kernel_8 --------------------------
	.section	.nv.info.default_function_kernel_8,"",@"SHT_CUDA_INFO"
	.sectionflags	@""
	.align	4


	//----- nvinfo : EIATTR_CUDA_API_VERSION
	.align		4
        /*0000*/ 	.byte	0x04, 0x37
        /*0002*/ 	.short	(.L_261 - .L_260)
.L_260:
        /*0004*/ 	.word	0x00000082


	//----- nvinfo : EIATTR_KPARAM_INFO
	.align		4
.L_261:
        /*0008*/ 	.byte	0x04, 0x17
        /*000a*/ 	.short	(.L_263 - .L_262)
.L_262:
        /*000c*/ 	.word	0x00000000
        /*0010*/ 	.short	0x0001
        /*0012*/ 	.short	0x0008
        /*0014*/ 	.byte	0x00, 0xf5, 0x21, 0x00


	//----- nvinfo : EIATTR_KPARAM_INFO
	.align		4
.L_263:
        /*0018*/ 	.byte	0x04, 0x17
        /*001a*/ 	.short	(.L_265 - .L_264)
.L_264:
        /*001c*/ 	.word	0x00000000
        /*0020*/ 	.short	0x0000
        /*0022*/ 	.short	0x0000
        /*0024*/ 	.byte	0x00, 0xf5, 0x21, 0x00


	//----- nvinfo : EIATTR_SPARSE_MMA_MASK
	.align		4
.L_265:
        /*0028*/ 	.byte	0x03, 0x50
        /*002a*/ 	.short	0x0000


	//----- nvinfo : EIATTR_MAXREG_COUNT
	.align		4
        /*002c*/ 	.byte	0x03, 0x1b
        /*002e*/ 	.short	0x00ff


	//----- nvinfo : EIATTR_MERCURY_ISA_VERSION
	.align		4
        /*0030*/ 	.byte	0x03, 0x5f
        /*0032*/ 	.short	0x0101


	//----- nvinfo : EIATTR_VRC_CTA_INIT_COUNT
	.align		4
        /*0034*/ 	.byte	0x02, 0x4a
	.zero		1
	.zero		1


	//----- nvinfo : EIATTR_EXIT_INSTR_OFFSETS
	.align		4
        /*0038*/ 	.byte	0x04, 0x1c
        /*003a*/ 	.short	(.L_267 - .L_266)


	//   ....[0]....
.L_266:
        /*003c*/ 	.word	0x00000090


	//----- nvinfo : EIATTR_MAX_THREADS
	.align		4
.L_267:
        /*0040*/ 	.byte	0x04, 0x05
        /*0042*/ 	.short	(.L_269 - .L_268)
.L_268:
        /*0044*/ 	.word	0x00000064
        /*0048*/ 	.word	0x00000001
        /*004c*/ 	.word	0x00000001


	//----- nvinfo : EIATTR_CBANK_PARAM_SIZE
	.align		4
.L_269:
        /*0050*/ 	.byte	0x03, 0x19
        /*0052*/ 	.short	0x0010


	//----- nvinfo : EIATTR_PARAM_CBANK
	.align		4
        /*0054*/ 	.byte	0x04, 0x0a
        /*0056*/ 	.short	(.L_271 - .L_270)
	.align		4
.L_270:
        /*0058*/ 	.word	index@(.nv.constant0.default_function_kernel_8)
        /*005c*/ 	.short	0x0380
        /*005e*/ 	.short	0x0010


	//----- nvinfo : EIATTR_SW_WAR
	.align		4
.L_271:
        /*0060*/ 	.byte	0x04, 0x36
        /*0062*/ 	.short	(.L_273 - .L_272)
.L_272:
        /*0064*/ 	.word	0x00000008
.L_273:


//--------------------- .nv.callgraph             --------------------------
	.section	.nv.callgraph,"",@"SHT_CUDA_CALLGRAPH"
	.align	4
	.sectionentsize	8
	.align		4
        /*0000*/ 	.word	0x00000000
	.align		4
        /*0004*/ 	.word	0xffffffff
	.align		4
        /*0008*/ 	.word	0x00000000
	.align		4
        /*000c*/ 	.word	0xfffffffe
	.align		4
        /*0010*/ 	.word	0x00000000
	.align		4
        /*0014*/ 	.word	0xfffffffd
	.align		4
        /*0018*/ 	.word	0x00000000
	.align		4
        /*001c*/ 	.word	0xfffffffc


//--------------------- .text.default_function_kernel_4 --------------------------
	.section	.text.default_function_kernel_4,"ax",@progbits
	.align	128
        .global         default_function_kernel_4
        .type           default_function_kernel_4,@function
        .size           default_function_kernel_4,(.L_x_40 - default_function_kernel_4)
        .other          default_function_kernel_4,@"STO_CUDA_ENTRY STV_DEFAULT"
default_function_kernel_4:
.text.default_function_kernel_4:
[----:B------:R-:W-:Y:S01]  /*0000*/  LDC R1, c[0x0][0x37c] ;  /* 0x0000df00ff017b82 */ /* 0x000fe20000000800 */
[----:B------:R-:W0:Y:S07]  /*0010*/  S2R R7, SR_TID.X ;  /* 0x0000000000077919 */ /* 0x000e2e0000002100 */
[----:B------:R-:W1:Y:S02]  /*0020*/  S2UR UR6, SR_CTAID.X ;  /* 0x00000000000679c3 */ /* 0x000e640000002500 */
[----:B-1----:R-:W-:Y:S01]  /*0030*/  USHF.L.U32 UR4, UR6, 0x6, URZ ;  /* 0x0000000606047899 */ /* 0x002fe200080006ff */
[----:B0-----:R-:W-:-:S05]  /*0040*/  SHF.R.U32.HI R0, RZ, 0x4, R7 ;  /* 0x00000004ff007819 */ /* 0x001fca0000011607 */
[----:B------:R-:W-:-:S04]  /*0050*/  LOP3.LUT R0, R0, UR4, RZ, 0xfc, !PT ;  /* 0x0000000400007c12 */ /* 0x000fc8000f8efcff */
[----:B------:R-:W-:-:S13]  /*0060*/  ISETP.GT.U32.AND P0, PT, R0, 0x464, PT ;  /* 0x000004640000780c */ /* 0x000fda0003f04070 */
[----:B------:R-:W-:Y:S05]  /*0070*/  @P0 EXIT ;  /* 0x000000000000094d */ /* 0x000fea0003800000 */
[----:B------:R-:W0:Y:S01]  /*0080*/  LDC.64 R4, c[0x0][0x388] ;  /* 0x0000e200ff047b82 */ /* 0x000e220000000a00 */
[----:B------:R-:W-:-:S06]  /*0090*/  USHF.L.U32 UR4, UR6, 0xa, URZ ;  /* 0x0000000a06047899 */ /* 0x000fcc00080006ff */
[----:B------:R-:W-:Y:S01]  /*00a0*/  LOP3.LUT R7, R7, UR4, RZ, 0xfc, !PT ;  /* 0x0000000407077c12 */ /* 0x000fe2000f8efcff */
[----:B------:R-:W1:Y:S04]  /*00b0*/  LDC.64 R2, c[0x0][0x380] ;  /* 0x0000e000ff027b82 */ /* 0x000e680000000a00 */
[----:B------:R-:W2:Y:S01]  /*00c0*/  LDCU.64 UR4, c[0x0][0x358] ;  /* 0x00006b00ff0477ac */ /* 0x000ea20008000a00 */
[----:B------:R-:W-:-:S05]  /*00d0*/  IMAD.HI.U32 R0, R7, 0x38e38e39, RZ ;  /* 0x38e38e3907007827 */ /* 0x000fca00078e00ff */
[----:B------:R-:W-:-:S05]  /*00e0*/  SHF.R.U32.HI R9, RZ, 0x1, R0 ;  /* 0x00000001ff097819 */ /* 0x000fca0000011600 */
[----:B0-----:R-:W-:-:S06]  /*00f0*/  IMAD.WIDE.U32 R4, R9, 0x4, R4 ;  /* 0x0000000409047825 */ /* 0x001fcc00078e0004 */
[----:B--2---:R-:W2:Y:S01]  /*0100*/  LDG.E.CONSTANT R5, desc[UR4][R4.64] ;  /* 0x0000000404057981 */ /* 0x004ea2000c1e9900 */
[----:B-1----:R-:W-:-:S05]  /*0110*/  IMAD.WIDE.U32 R2, R7, 0x4, R2 ;  /* 0x0000000407027825 */ /* 0x002fca00078e0002 */
[----:B------:R-:W2:Y:S02]  /*0120*/  LDG.E R0, desc[UR4][R2.64] ;  /* 0x0000000402007981 */ /* 0x000ea4000c1e1900 */
[----:B--2---:R-:W-:-:S04]  /*0130*/  FADD R0, R0, -R5 ;  /* 0x8000000500007221 */ /* 0x004fc80000000000 */
[----:B------:R-:W-:-:S05]  /*0140*/  FMUL R0, R0, 1.4426950216293334961 ;  /* 0x3fb8aa3b00007820 */ /* 0x000fca0000400000 */
[----:B------:R-:W-:-:S13]  /*0150*/  FSETP.GEU.AND P0, PT, R0, -126, PT ;  /* 0xc2fc00000000780b */ /* 0x000fda0003f0e000 */
[----:B------:R-:W-:-:S04]  /*0160*/  @!P0 FMUL R0, R0, 0.5 ;  /* 0x3f00000000008820 */ /* 0x000fc80000400000 */
[----:B------:R-:W0:Y:S02]  /*0170*/  MUFU.EX2 R7, R0 ;  /* 0x0000000000077308 */ /* 0x000e240000000800 */
[----:B0-----:R-:W-:-:S05]  /*0180*/  @!P0 FMUL R7, R7, R7 ;  /* 0x0000000707078220 */ /* 0x001fca0000400000 */
[----:B------:R-:W-:Y:S01]  /*0190*/  STG.E desc[UR4][R2.64], R7 ;  /* 0x0000000702007986 */ /* 0x000fe2000c101904 */
[----:B------:R-:W-:Y:S05]  /*01a0*/  EXIT ;  /* 0x000000000000794d */ /* 0x000fea0003800000 */
.L_x_0:
[----:B------:R-:W-:-:S00]  /*01b0*/  BRA `(.L_x_0) ;  /* 0xfffffffc00fc7947 */ /* 0x000fc0000383ffff */
[----:B------:R-:W-:-:S00]  /*01c0*/  NOP ;  /* 0x0000000000007918 */ /* 0x000fc00000000000 */
        /* <DEDUP_REMOVED lines=11> */
.L_x_40:


//--------------------- .text.default_function_kernel_3 --------------------------
	.section	.text.default_function_kernel_3,"ax",@progbits
	.align	128
        .global         default_function_kernel_3
        .type           default_function_kernel_3,@function
        .size           default_function_kernel_3,(.L_x_41 - default_function_kernel_3)
        .other          default_function_kernel_3,@"STO_CUDA_ENTRY STV_DEFAULT"
default_function_kernel_3:
.text.default_function_kernel_3:
[----:B------:R-:W-:Y:S01]  /*0000*/  LDC R1, c[0x0][0x37c] ;  /* 0x0000df00ff017b82 */ /* 0x000fe20000000800 */
[----:B------:R-:W0:Y:S07]  /*0010*/  S2R R6, SR_CTAID.X ;  /* 0x0000000000067919 */ /* 0x000e2e0000002500 */
[----:B------:R-:W1:Y:S01]  /*0020*/  LDC.64 R2, c[0x0][0x388] ;  /* 0x0000e200ff027b82 */ /* 0x000e620000000a00 */
[----:B------:R-:W2:Y:S01]  /*0030*/  LDCU.64 UR4, c[0x0][0x358] ;  /* 0x00006b00ff0477ac */ /* 0x000ea20008000a00 */
[----:B------:R-:W3:Y:S01]  /*0040*/  S2R R7, SR_TID.X ;  /* 0x0000000000077919 */ /* 0x000ee20000002100 */
[----:B0-----:R-:W-:Y:S01]  /*0050*/  IMAD.SHL.U32 R0, R6, 0x40, RZ ;  /* 0x0000004006007824 */ /* 0x001fe200078e00ff */
[----:B---3--:R-:W-:-:S04]  /*0060*/  SHF.R.U32.HI R5, RZ, 0x4, R7 ;  /* 0x00000004ff057819 */ /* 0x008fc80000011607 */
[----:B------:R-:W-:-:S04]  /*0070*/  LOP3.LUT R0, R0, R5, RZ, 0xfc, !PT ;  /* 0x0000000500007212 */ /* 0x000fc800078efcff */
[----:B------:R-:W-:Y:S01]  /*0080*/  ISETP.GT.U32.AND P0, PT, R0, 0x7c, PT ;  /* 0x0000007c0000780c */ /* 0x000fe20003f04070 */
[----:B------:R-:W-:-:S05]  /*0090*/  IMAD.SHL.U32 R0, R6, 0x400, RZ ;  /* 0x0000040006007824 */ /* 0x000fca00078e00ff */
[----:B------:R-:W-:-:S05]  /*00a0*/  LOP3.LUT R5, R0, R7, RZ, 0xfc, !PT ;  /* 0x0000000700057212 */ /* 0x000fca00078efcff */
[----:B-1----:R-:W-:-:S04]  /*00b0*/  IMAD.WIDE.U32 R2, R5, 0x4, R2 ;  /* 0x0000000405027825 */ /* 0x002fc800078e0002 */
[----:B------:R-:W-:-:S05]  /*00c0*/  @!P0 IMAD.MOV.U32 R5, RZ, RZ, -0x800003 ;  /* 0xff7ffffdff058424 */ /* 0x000fca00078e00ff */
[----:B--2---:R0:W-:Y:S01]  /*00d0*/  @!P0 STG.E desc[UR4][R2.64], R5 ;  /* 0x0000000502008986 */ /* 0x0041e2000c101904 */
[----:B------:R-:W-:Y:S05]  /*00e0*/  @P0 EXIT ;  /* 0x000000000000094d */ /* 0x000fea0003800000 */
[----:B0-----:R-:W0:Y:S01]  /*00f0*/  LDC.64 R4, c[0x0][0x380] ;  /* 0x0000e000ff047b82 */ /* 0x001e220000000a00 */
[----:B------:R-:W-:Y:S01]  /*0100*/  IMAD R7, R6, 0x400, R7 ;  /* 0x0000040006077824 */ /* 0x000fe200078e0207 */
[----:B------:R-:W2:Y:S03]  /*0110*/  LDG.E R12, desc[UR4][R2.64] ;  /* 0x00000004020c7981 */ /* 0x000ea6000c1e1900 */
[----:B------:R-:W-:-:S04]  /*0120*/  IMAD R7, R7, 0x9, RZ ;  /* 0x0000000907077824 */ /* 0x000fc800078e02ff */
[----:B0-----:R-:W-:-:S05]  /*0130*/  IMAD.WIDE.U32 R4, R7, 0x4, R4 ;  /* 0x0000000407047825 */ /* 0x001fca00078e0004 */
[----:B------:R-:W2:Y:S04]  /*0140*/  LDG.E.CONSTANT R0, desc[UR4][R4.64] ;  /* 0x0000000404007981 */ /* 0x000ea8000c1e9900 */
[----:B------:R-:W2:Y:S04]  /*0150*/  LDG.E.CONSTANT R7, desc[UR4][R4.64+0x4] ;  /* 0x0000040404077981 */ /* 0x000ea8000c1e9900 */
[----:B------:R-:W3:Y:S04]  /*0160*/  LDG.E.CONSTANT R9, desc[UR4][R4.64+0x8] ;  /* 0x0000080404097981 */ /* 0x000ee8000c1e9900 */
[----:B------:R-:W3:Y:S04]  /*0170*/  LDG.E.CONSTANT R6, desc[UR4][R4.64+0xc] ;  /* 0x00000c0404067981 */ /* 0x000ee8000c1e9900 */
[----:B------:R-:W4:Y:S04]  /*0180*/  LDG.E.CONSTANT R11, desc[UR4][R4.64+0x10] ;  /* 0x00001004040b7981 */ /* 0x000f28000c1e9900 */
[----:B------:R-:W4:Y:S04]  /*0190*/  LDG.E.CONSTANT R8, desc[UR4][R4.64+0x14] ;  /* 0x0000140404087981 */ /* 0x000f28000c1e9900 */
[----:B------:R-:W5:Y:S04]  /*01a0*/  LDG.E.CONSTANT R13, desc[UR4][R4.64+0x18] ;  /* 0x00001804040d7981 */ /* 0x000f68000c1e9900 */
[----:B------:R-:W5:Y:S04]  /*01b0*/  LDG.E.CONSTANT R10, desc[UR4][R4.64+0x1c] ;  /* 0x00001c04040a7981 */ /* 0x000f68000c1e9900 */
[----:B------:R-:W5:Y:S01]  /*01c0*/  LDG.E.CONSTANT R15, desc[UR4][R4.64+0x20] ;  /* 0x00002004040f7981 */ /* 0x000f62000c1e9900 */
[----:B--2---:R-:W-:-:S04]  /*01d0*/  FMNMX3 R0, R12, R0, R7, !PT ;  /* 0x000000000c007276 */ /* 0x004fc80007800007 */
[----:B---3--:R-:W-:-:S04]  /*01e0*/  FMNMX3 R0, R0, R9, R6, !PT ;  /* 0x0000000900007276 */ /* 0x008fc80007800006 */
[----:B----4-:R-:W-:-:S04]  /*01f0*/  FMNMX3 R0, R0, R11, R8, !PT ;  /* 0x0000000b00007276 */ /* 0x010fc80007800008 */
[----:B-----5:R-:W-:-:S04]  /*0200*/  FMNMX3 R0, R0, R13, R10, !PT ;  /* 0x0000000d00007276 */ /* 0x020fc8000780000a */
[----:B------:R-:W-:-:S05]  /*0210*/  FMNMX R15, R0, R15, !PT ;  /* 0x0000000f000f7209 */ /* 0x000fca0007800000 */
[----:B------:R-:W-:Y:S01]  /*0220*/  STG.E desc[UR4][R2.64], R15 ;  /* 0x0000000f02007986 */ /* 0x000fe2000c101904 */
[----:B------:R-:W-:Y:S05]  /*0230*/  EXIT ;  /* 0x000000000000794d */ /* 0x000fea0003800000 */
.L_x_1:
        /* <DEDUP_REMOVED lines=12> */
.L_x_41:


//--------------------- .text.default_function_kernel_11 --------------------------
	.section	.text.default_function_kernel_11,"ax",@progbits
	.align	128
        .global         default_function_kernel_11
        .type           default_function_kernel_11,@function
        .size           default_function_kernel_11,(.L_x_38 - default_function_kernel_11)
        .other          default_function_kernel_11,@"STO_CUDA_ENTRY STV_DEFAULT"
default_function_kernel_11:
.text.default_function_kernel_11:
[----:B------:R-:W-:Y:S01]  /*0000*/  LDC R1, c[0x0][0x37c] ;  /* 0x0000df00ff017b82 */ /* 0x000fe20000000800 */
[----:B------:R-:W0:Y:S01]  /*0010*/  S2R R9, SR_CTAID.X ;  /* 0x0000000000097919 */ /* 0x000e220000002500 */
[----:B------:R-:W1:Y:S01]  /*0020*/  S2R R7, SR_TID.X ;  /* 0x0000000000077919 */ /* 0x000e620000002100 */
[----:B0-----:R-:W-:Y:S01]  /*0030*/  IMAD.SHL.U32 R0, R9, 0x40, RZ ;  /* 0x0000004009007824 */ /* 0x001fe200078e00ff */
[----:B-1----:R-:W-:-:S04]  /*0040*/  SHF.R.U32.HI R3, RZ, 0x4, R7 ;  /* 0x00000004ff037819 */ /* 0x002fc80000011607 */
[----:B------:R-:W-:-:S04]  /*0050*/  LOP3.LUT R0, R0, R3, RZ, 0xfc, !PT ;  /* 0x0000000300007212 */ /* 0x000fc800078efcff */
[----:B------:R-:W-:-:S13]  /*0060*/  ISETP.GT.U32.AND P0, PT, R0, 0x464, PT ;  /* 0x000004640000780c */ /* 0x000fda0003f04070 */
[----:B------:R-:W-:Y:S05]  /*0070*/  @P0 EXIT ;  /* 0x000000000000094d */ /* 0x000fea0003800000 */
[C---:B------:R-:W-:Y:S01]  /*0080*/  IMAD.SHL.U32 R0, R9.reuse, 0x400, RZ ;  /* 0x0000040009007824 */ /* 0x040fe200078e00ff */
[--C-:B------:R-:W-:Y:S01]  /*0090*/  SHF.R.U32.HI R2, RZ, 0x1, R7.reuse ;  /* 0x00000001ff027819 */ /* 0x100fe20000011607 */
[----:B------:R-:W0:Y:S03]  /*00a0*/  LDCU.64 UR4, c[0x0][0x358] ;  /* 0x00006b00ff0477ac */ /* 0x000e260008000a00 */
[----:B------:R-:W-:Y:S01]  /*00b0*/  LOP3.LUT R0, R0, R7, RZ, 0xfc, !PT ;  /* 0x0000000700007212 */ /* 0x000fe200078efcff */
[C---:B------:R-:W-:Y:S01]  /*00c0*/  IMAD R2, R9.reuse, 0x3e, R2 ;  /* 0x0000003e09027824 */ /* 0x040fe200078e0202 */
[----:B------:R-:W-:Y:S01]  /*00d0*/  SHF.R.U32.HI R7, RZ, 0x2, R7 ;  /* 0x00000002ff077819 */ /* 0x000fe20000011607 */
[----:B------:R-:W1:Y:S02]  /*00e0*/  LDCU.64 UR6, c[0x0][0x380] ;  /* 0x00007000ff0677ac */ /* 0x000e640008000a00 */
[----:B------:R-:W-:-:S02]  /*00f0*/  IMAD R4, R9, -0x3de, R0 ;  /* 0xfffffc2209047824 */ /* 0x000fc400078e0200 */
[----:B------:R-:W-:-:S03]  /*0100*/  IMAD.HI.U32 R3, R2, -0x6e5d4c3b, RZ ;  /* 0x91a2b3c502037827 */ /* 0x000fc600078e00ff */
[--C-:B------:R-:W-:Y:S01]  /*0110*/  SHF.R.U32.HI R5, RZ, 0x1, R4.reuse ;  /* 0x00000001ff057819 */ /* 0x100fe20000011604 */
[----:B------:R-:W-:Y:S01]  /*0120*/  IMAD R6, R9, -0x1b, R4 ;  /* 0xffffffe509067824 */ /* 0x000fe200078e0204 */
[----:B------:R-:W-:-:S03]  /*0130*/  SHF.R.U32.HI R3, RZ, 0x8, R3 ;  /* 0x00000008ff037819 */ /* 0x000fc60000011603 */
[----:B------:R-:W-:-:S04]  /*0140*/  IMAD.HI.U32 R5, R5, -0x49f49f49, RZ ;  /* 0xb60b60b705057827 */ /* 0x000fc800078e00ff */
[----:B------:R-:W-:Y:S01]  /*0150*/  IMAD R3, R3, -0x1c2, R2 ;  /* 0xfffffe3e03037824 */ /* 0x000fe200078e0202 */
[----:B------:R-:W-:Y:S01]  /*0160*/  SHF.R.U32.HI R5, RZ, 0x5, R5 ;  /* 0x00000005ff057819 */ /* 0x000fe20000011605 */
[----:B------:R-:W-:-:S03]  /*0170*/  IMAD.HI.U32 R8, R6, 0x38e38e39, RZ ;  /* 0x38e38e3906087827 */ /* 0x000fc600078e00ff */
[----:B------:R-:W-:Y:S01]  /*0180*/  LOP3.LUT R10, R3, 0xffff, RZ, 0xc0, !PT ;  /* 0x0000ffff030a7812 */ /* 0x000fe200078ec0ff */
[----:B------:R-:W-:Y:S01]  /*0190*/  IMAD R5, R5, -0x5a, R4 ;  /* 0xffffffa605057824 */ /* 0x000fe200078e0204 */
[----:B------:R-:W2:Y:S01]  /*01a0*/  LDC.64 R2, c[0x0][0x388] ;  /* 0x0000e200ff027b82 */ /* 0x000ea20000000a00 */
[----:B------:R-:W-:Y:S01]  /*01b0*/  IMAD.SHL.U32 R4, R9, 0x100, RZ ;  /* 0x0000010009047824 */ /* 0x000fe200078e00ff */
[----:B------:R-:W-:Y:S01]  /*01c0*/  SHF.R.U32.HI R9, RZ, 0x1, R8 ;  /* 0x00000001ff097819 */ /* 0x000fe20000011608 */
[----:B------:R-:W-:Y:S01]  /*01d0*/  IMAD R10, R10, 0x5b1, RZ ;  /* 0x000005b10a0a7824 */ /* 0x000fe200078e02ff */
[----:B------:R-:W-:Y:S02]  /*01e0*/  PRMT R5, R5, 0x9910, RZ ;  /* 0x0000991005057816 */ /* 0x000fe400000000ff */
[----:B------:R-:W-:Y:S01]  /*01f0*/  LOP3.LUT R7, R4, R7, RZ, 0xfc, !PT ;  /* 0x0000000704077212 */ /* 0x000fe200078efcff */
[----:B------:R-:W-:Y:S01]  /*0200*/  IMAD R8, R9, -0x9, R6 ;  /* 0xfffffff709087824 */ /* 0x000fe200078e0206 */
[----:B------:R-:W-:-:S02]  /*0210*/  MOV R6, R5 ;  /* 0x0000000500067202 */ /* 0x000fc40000000f00 */
[----:B------:R-:W-:Y:S01]  /*0220*/  SHF.R.U32.HI R4, RZ, 0x10, R10 ;  /* 0x00000010ff047819 */ /* 0x000fe2000001160a */
[----:B------:R-:W-:-:S03]  /*0230*/  IMAD.HI.U32 R7, R7, -0x6e5d4c3b, RZ ;  /* 0x91a2b3c507077827 */ /* 0x000fc600078e00ff */
[----:B------:R-:W-:Y:S01]  /*0240*/  PRMT R10, R4, 0x9910, RZ ;  /* 0x00009910040a7816 */ /* 0x000fe200000000ff */
[----:B------:R-:W-:Y:S01]  /*0250*/  IMAD R6, R6, 0x39, RZ ;  /* 0x0000003906067824 */ /* 0x000fe200078e02ff */
[----:B------:R-:W-:Y:S01]  /*0260*/  SHF.R.U32.HI R7, RZ, 0x7, R7 ;  /* 0x00000007ff077819 */ /* 0x000fe20000011607 */
[----:B------:R-:W3:Y:S03]  /*0270*/  LDC.64 R4, c[0x0][0x390] ;  /* 0x0000e400ff047b82 */ /* 0x000ee60000000a00 */
[----:B------:R-:W-:Y:S01]  /*0280*/  LOP3.LUT R11, R6, 0xffff, RZ, 0xc0, !PT ;  /* 0x0000ffff060b7812 */ /* 0x000fe200078ec0ff */
[----:B------:R-:W-:Y:S02]  /*0290*/  IMAD R9, R7, 0x9, R8 ;  /* 0x0000000907097824 */ /* 0x000fe400078e0208 */
[----:B------:R-:W-:Y:S01]  /*02a0*/  IMAD R6, R10, 0xa, RZ ;  /* 0x0000000a0a067824 */ /* 0x000fe200078e02ff */
[----:B------:R-:W-:Y:S01]  /*02b0*/  SHF.R.U32.HI R7, RZ, 0x9, R11 ;  /* 0x00000009ff077819 */ /* 0x000fe2000001160b */
[----:B--2---:R-:W-:-:S03]  /*02c0*/  IMAD.WIDE.U32 R2, R9, 0x4, R2 ;  /* 0x0000000409027825 */ /* 0x004fc600078e0002 */
[----:B------:R-:W-:Y:S02]  /*02d0*/  LOP3.LUT R6, R6, 0xffff, RZ, 0xc0, !PT ;  /* 0x0000ffff06067812 */ /* 0x000fe400078ec0ff */
[----:B------:R-:W-:Y:S01]  /*02e0*/  LOP3.LUT R7, R7, 0xffff, RZ, 0xc0, !PT ;  /* 0x0000ffff07077812 */ /* 0x000fe200078ec0ff */
[----:B0-----:R-:W2:Y:S03]  /*02f0*/  LDG.E.CONSTANT R2, desc[UR4][R2.64] ;  /* 0x0000000402027981 */ /* 0x001ea6000c1e9900 */
[----:B------:R-:W-:-:S05]  /*0300*/  IADD3 R7, P0, PT, R6, R7, RZ ;  /* 0x0000000706077210 */ /* 0x000fca0007f1e0ff */
[----:B------:R-:W-:Y:S01]  /*0310*/  IMAD.X R8, RZ, RZ, RZ, P0 ;  /* 0x000000ffff087224 */ /* 0x000fe200000e06ff */
[----:B-1----:R-:W-:Y:S01]  /*0320*/  LEA R6, P0, R7, UR6, 0x2 ;  /* 0x0000000607067c11 */ /* 0x002fe2000f8010ff */
[----:B---3--:R-:W-:-:S03]  /*0330*/  IMAD.WIDE.U32 R4, R0, 0x4, R4 ;  /* 0x0000000400047825 */ /* 0x008fc600078e0004 */
[----:B------:R-:W-:Y:S02]  /*0340*/  LEA.HI.X R7, R7, UR7, R8, 0x2, P0 ;  /* 0x0000000707077c11 */ /* 0x000fe400080f1408 */
[----:B------:R-:W3:Y:S04]  /*0350*/  LDG.E R0, desc[UR4][R4.64] ;  /* 0x0000000404007981 */ /* 0x000ee8000c1e1900 */
[----:B------:R-:W3:Y:S01]  /*0360*/  LDG.E.CONSTANT R7, desc[UR4][R6.64] ;  /* 0x0000000406077981 */ /* 0x000ee2000c1e9900 */
[----:B------:R-:W-:Y:S01]  /*0370*/  IMAD.MOV.U32 R9, RZ, RZ, 0x3c23d70a ;  /* 0x3c23d70aff097424 */ /* 0x000fe200078e00ff */
[----:B------:R-:W-:Y:S03]  /*0380*/  BSSY.RECONVERGENT B0, `(.L_x_2) ;  /* 0x000000f000007945 */ /* 0x000fe60003800200 */
[----:B--2---:R-:W-:-:S04]  /*0390*/  FFMA R8, R2, R9, 9.9999997473787516356e-06 ;  /* 0x3727c5ac02087423 */ /* 0x004fc80000000009 */
[----:B------:R0:W1:Y:S01]  /*03a0*/  MUFU.RSQ R9, R8 ;  /* 0x0000000800097308 */ /* 0x0000620000001400 */
[----:B------:R-:W-:-:S04]  /*03b0*/  IADD3 R10, PT, PT, R8, -0xd000000, RZ ;  /* 0xf3000000080a7810 */ /* 0x000fc80007ffe0ff */
[----:B------:R-:W-:Y:S01]  /*03c0*/  ISETP.GT.U32.AND P0, PT, R10, 0x727fffff, PT ;  /* 0x727fffff0a00780c */ /* 0x000fe20003f04070 */
[----:B---3--:R-:W-:-:S12]  /*03d0*/  FMUL R3, R0, R7 ;  /* 0x0000000700037220 */ /* 0x008fd80000400000 */
[----:B01----:R-:W-:Y:S05]  /*03e0*/  @!P0 BRA `(.L_x_3) ;  /* 0x0000000000108947 */ /* 0x003fea0003800000 */
[----:B------:R-:W-:-:S07]  /*03f0*/  MOV R10, 0x410 ;  /* 0x00000410000a7802 */ /* 0x000fce0000000f00 */
[----:B------:R-:W-:Y:S05]  /*0400*/  CALL.REL.NOINC `($__internal_1_$__cuda_sm20_sqrt_rn_f32_slowpath) ;  /* 0x0000000400307944 */ /* 0x000fea0003c00000 */
[----:B------:R-:W-:Y:S01]  /*0410*/  IMAD.MOV.U32 R0, RZ, RZ, R8 ;  /* 0x000000ffff007224 */ /* 0x000fe200078e0008 */
[----:B------:R-:W-:Y:S06]  /*0420*/  BRA `(.L_x_4) ;  /* 0x0000000000107947 */ /* 0x000fec0003800000 */
.L_x_3:
[----:B------:R-:W-:Y:S01]  /*0430*/  FMUL.FTZ R7, R8, R9 ;  /* 0x0000000908077220 */ /* 0x000fe20000410000 */
[----:B------:R-:W-:-:S03]  /*0440*/  FMUL.FTZ R9, R9, 0.5 ;  /* 0x3f00000009097820 */ /* 0x000fc60000410000 */
[----:B------:R-:W-:-:S04]  /*0450*/  FFMA R0, -R7, R7, R8 ;  /* 0x0000000707007223 */ /* 0x000fc80000000108 */
[----:B------:R-:W-:-:S07]  /*0460*/  FFMA R0, R0, R9, R7 ;  /* 0x0000000900007223 */ /* 0x000fce0000000007 */
.L_x_4:
[----:B------:R-:W-:Y:S05]  /*0470*/  BSYNC.RECONVERGENT B0 ;  /* 0x0000000000007941 */ /* 0x000fea0003800200 */
.L_x_2:
[----:B------:R-:W-:Y:S01]  /*0480*/  VIADD R2, R0, 0x1800000 ;  /* 0x0180000000027836 */ /* 0x000fe20000000000 */
[----:B------:R-:W-:Y:S04]  /*0490*/  BSSY.RECONVERGENT B0, `(.L_x_5) ;  /* 0x000000b000007945 */ /* 0x000fe80003800200 */
[----:B------:R-:W-:-:S04]  /*04a0*/  LOP3.LUT R2, R2, 0x7f800000, RZ, 0xc0, !PT ;  /* 0x7f80000002027812 */ /* 0x000fc800078ec0ff */
[----:B------:R-:W-:-:S13]  /*04b0*/  ISETP.GT.U32.AND P0, PT, R2, 0x1ffffff, PT ;  /* 0x01ffffff0200780c */ /* 0x000fda0003f04070 */
[----:B------:R-:W-:Y:S05]  /*04c0*/  @P0 BRA `(.L_x_6) ;  /* 0x00000000000c0947 */ /* 0x000fea0003800000 */
[----:B------:R-:W-:-:S07]  /*04d0*/  MOV R6, 0x4f0 ;  /* 0x000004f000067802 */ /* 0x000fce0000000f00 */
[----:B------:R-:W-:Y:S05]  /*04e0*/  CALL.REL.NOINC `($__internal_0_$__cuda_sm20_rcp_rn_f32_slowpath) ;  /* 0x0000000000247944 */ /* 0x000fea0003c00000 */
[----:B------:R-:W-:Y:S05]  /*04f0*/  BRA `(.L_x_7) ;  /* 0x0000000000107947 */ /* 0x000fea0003800000 */
.L_x_6:
[----:B------:R-:W0:Y:S02]  /*0500*/  MUFU.RCP R7, R0 ;  /* 0x0000000000077308 */ /* 0x000e240000001000 */
[----:B0-----:R-:W-:-:S04]  /*0510*/  FFMA R2, R7, R0, -1 ;  /* 0xbf80000007027423 */ /* 0x001fc80000000000 */
[----:B------:R-:W-:-:S04]  /*0520*/  FADD.FTZ R2, -R2, -RZ ;  /* 0x800000ff02027221 */ /* 0x000fc80000010100 */
[----:B------:R-:W-:-:S07]  /*0530*/  FFMA R2, R7, R2, R7 ;  /* 0x0000000207027223 */ /* 0x000fce0000000007 */
.L_x_7:
[----:B------:R-:W-:Y:S05]  /*0540*/  BSYNC.RECONVERGENT B0 ;  /* 0x0000000000007941 */ /* 0x000fea0003800200 */
.L_x_5:
[----:B------:R-:W-:-:S05]  /*0550*/  FMUL R3, R3, R2 ;  /* 0x0000000203037220 */ /* 0x000fca0000400000 */
[----:B------:R-:W-:Y:S01]  /*0560*/  STG.E desc[UR4][R4.64], R3 ;  /* 0x0000000304007986 */ /* 0x000fe2000c101904 */
[----:B------:R-:W-:Y:S05]  /*0570*/  EXIT ;  /* 0x000000000000794d */ /* 0x000fea0003800000 */
        .weak           $__internal_0_$__cuda_sm20_rcp_rn_f32_slowpath
        .type           $__internal_0_$__cuda_sm20_rcp_rn_f32_slowpath,@function
        .size           $__internal_0_$__cuda_sm20_rcp_rn_f32_slowpath,($__internal_1_$__cuda_sm20_sqrt_rn_f32_slowpath - $__internal_0_$__cuda_sm20_rcp_rn_f32_slowpath)
$__internal_0_$__cuda_sm20_rcp_rn_f32_slowpath:
[----:B------:R-:W-:Y:S01]  /*0580*/  SHF.L.U32 R2, R0, 0x1, RZ ;  /* 0x0000000100027819 */ /* 0x000fe200000006ff */
[----:B------:R-:W-:Y:S03]  /*0590*/  BSSY.RECONVERGENT B1, `(.L_x_8) ;  /* 0x0000030000017945 */ /* 0x000fe60003800200 */
[----:B------:R-:W-:-:S04]  /*05a0*/  SHF.R.U32.HI R11, RZ, 0x18, R2 ;  /* 0x00000018ff0b7819 */ /* 0x000fc80000011602 */
[----:B------:R-:W-:-:S13]  /*05b0*/  ISETP.NE.U32.AND P0, PT, R11, RZ, PT ;  /* 0x000000ff0b00720c */ /* 0x000fda0003f05070 */
[----:B------:R-:W-:Y:S05]  /*05c0*/  @P0 BRA `(.L_x_9) ;  /* 0x0000000000280947 */ /* 0x000fea0003800000 */
[----:B------:R-:W-:-:S05]  /*05d0*/  IMAD.SHL.U32 R2, R0, 0x2, RZ ;  /* 0x0000000200027824 */ /* 0x000fca00078e00ff */
[----:B------:R-:W-:-:S13]  /*05e0*/  ISETP.NE.AND P0, PT, R2, RZ, PT ;  /* 0x000000ff0200720c */ /* 0x000fda0003f05270 */
[----:B------:R-:W-:Y:S01]  /*05f0*/  @P0 FFMA R8, R0, 1.84467440737095516160e+19, RZ ;  /* 0x5f80000000080823 */ /* 0x000fe200000000ff */
[----:B------:R-:W-:Y:S08]  /*0600*/  @!P0 MUFU.RCP R7, R0 ;  /* 0x0000000000078308 */ /* 0x000ff00000001000 */
[----:B------:R-:W0:Y:S02]  /*0610*/  @P0 MUFU.RCP R9, R8 ;  /* 0x0000000800090308 */ /* 0x000e240000001000 */
[----:B0-----:R-:W-:-:S04]  /*0620*/  @P0 FFMA R2, R8, R9, -1 ;  /* 0xbf80000008020423 */ /* 0x001fc80000000009 */
[----:B------:R-:W-:-:S04]  /*0630*/  @P0 FADD.FTZ R2, -R2, -RZ ;  /* 0x800000ff02020221 */ /* 0x000fc80000010100 */
[----:B------:R-:W-:-:S04]  /*0640*/  @P0 FFMA R2, R9, R2, R9 ;  /* 0x0000000209020223 */ /* 0x000fc80000000009 */
[----:B------:R-:W-:Y:S01]  /*0650*/  @P0 FFMA R7, R2, 1.84467440737095516160e+19, RZ ;  /* 0x5f80000002070823 */ /* 0x000fe200000000ff */
[----:B------:R-:W-:Y:S06]  /*0660*/  BRA `(.L_x_10) ;  /* 0x0000000000887947 */ /* 0x000fec0003800000 */
.L_x_9:
[----:B------:R-:W-:-:S05]  /*0670*/  VIADD R13, R11, 0xffffff03 ;  /* 0xffffff030b0d7836 */ /* 0x000fca0000000000 */
[----:B------:R-:W-:-:S13]  /*0680*/  ISETP.GT.U32.AND P0, PT, R13, 0x1, PT ;  /* 0x000000010d00780c */ /* 0x000fda0003f04070 */
[----:B------:R-:W-:Y:S05]  /*0690*/  @P0 BRA `(.L_x_11) ;  /* 0x0000000000780947 */ /* 0x000fea0003800000 */
[----:B------:R-:W-:Y:S01]  /*06a0*/  LOP3.LUT R2, R0, 0x7fffff, RZ, 0xc0, !PT ;  /* 0x007fffff00027812 */ /* 0x000fe200078ec0ff */
[----:B------:R-:W-:-:S03]  /*06b0*/  HFMA2 R10, -RZ, RZ, 0, 1.78813934326171875e-07 ;  /* 0x00000003ff0a7431 */ /* 0x000fc600000001ff */
[----:B------:R-:W-:-:S04]  /*06c0*/  LOP3.LUT R2, R2, 0x3f800000, RZ, 0xfc, !PT ;  /* 0x3f80000002027812 */ /* 0x000fc800078efcff */
[----:B------:R-:W0:Y:S01]  /*06d0*/  MUFU.RCP R7, R2 ;  /* 0x0000000200077308 */ /* 0x000e220000001000 */
[----:B------:R-:W-:Y:S01]  /*06e0*/  SHF.L.U32 R10, R10, R13, RZ ;  /* 0x0000000d0a0a7219 */ /* 0x000fe200000006ff */
[----:B0-----:R-:W-:-:S04]  /*06f0*/  FFMA R8, R2, R7, -1 ;  /* 0xbf80000002087423 */ /* 0x001fc80000000007 */
[----:B------:R-:W-:-:S04]  /*0700*/  FADD.FTZ R8, -R8, -RZ ;  /* 0x800000ff08087221 */ /* 0x000fc80000010100 */
[CCC-:B------:R-:W-:Y:S01]  /*0710*/  FFMA.RM R9, R7.reuse, R8.reuse, R7.reuse ;  /* 0x0000000807097223 */ /* 0x1c0fe20000004007 */
[----:B------:R-:W-:-:S04]  /*0720*/  FFMA.RP R8, R7, R8, R7 ;  /* 0x0000000807087223 */ /* 0x000fc80000008007 */
[C---:B------:R-:W-:Y:S02]  /*0730*/  LOP3.LUT R7, R9.reuse, 0x7fffff, RZ, 0xc0, !PT ;  /* 0x007fffff09077812 */ /* 0x040fe400078ec0ff */
[----:B------:R-:W-:Y:S02]  /*0740*/  FSETP.NEU.FTZ.AND P0, PT, R9, R8, PT ;  /* 0x000000080900720b */ /* 0x000fe40003f1d000 */
[----:B------:R-:W-:Y:S02]  /*0750*/  LOP3.LUT R7, R7, 0x800000, RZ, 0xfc, !PT ;  /* 0x0080000007077812 */ /* 0x000fe400078efcff */
[----:B------:R-:W-:Y:S02]  /*0760*/  SEL R8, RZ, 0xffffffff, !P0 ;  /* 0xffffffffff087807 */ /* 0x000fe40004000000 */
[----:B------:R-:W-:-:S03]  /*0770*/  LOP3.LUT R10, R10, R7, RZ, 0xc0, !PT ;  /* 0x000000070a0a7212 */ /* 0x000fc600078ec0ff */
[----:B------:R-:W-:Y:S01]  /*0780*/  IMAD.MOV R8, RZ, RZ, -R8 ;  /* 0x000000ffff087224 */ /* 0x000fe200078e0a08 */
[----:B------:R-:W-:-:S04]  /*0790*/  SHF.R.U32.HI R10, RZ, R13, R10 ;  /* 0x0000000dff0a7219 */ /* 0x000fc8000001160a */
[----:B------:R-:W-:Y:S02]  /*07a0*/  LOP3.LUT P1, RZ, R8, R13, R7, 0xf8, !PT ;  /* 0x0000000d08ff7212 */ /* 0x000fe4000782f807 */
[C---:B------:R-:W-:Y:S02]  /*07b0*/  LOP3.LUT P0, RZ, R10.reuse, 0x1, RZ, 0xc0, !PT ;  /* 0x000000010aff7812 */ /* 0x040fe4000780c0ff */
[----:B------:R-:W-:-:S04]  /*07c0*/  LOP3.LUT P2, RZ, R10, 0x2, RZ, 0xc0, !PT ;  /* 0x000000020aff7812 */ /* 0x000fc8000784c0ff */
[----:B------:R-:W-:Y:S02]  /*07d0*/  PLOP3.LUT P0, PT, P0, P1, P2, 0xe0, 0x0 ;  /* 0x000000000000781c */ /* 0x000fe40000703c20 */
[----:B------:R-:W-:Y:S02]  /*07e0*/  LOP3.LUT P1, RZ, R0, 0x7fffff, RZ, 0xc0, !PT ;  /* 0x007fffff00ff7812 */ /* 0x000fe4000782c0ff */
[----:B------:R-:W-:-:S05]  /*07f0*/  SEL R2, RZ, 0x1, !P0 ;  /* 0x00000001ff027807 */ /* 0x000fca0004000000 */
[----:B------:R-:W-:-:S05]  /*0800*/  IMAD.MOV R2, RZ, RZ, -R2 ;  /* 0x000000ffff027224 */ /* 0x000fca00078e0a02 */
[----:B------:R-:W-:Y:S02]  /*0810*/  ISETP.GE.AND P0, PT, R2, RZ, PT ;  /* 0x000000ff0200720c */ /* 0x000fe40003f06270 */
[----:B------:R-:W-:-:S04]  /*0820*/  IADD3 R2, PT, PT, R11, -0xfc, RZ ;  /* 0xffffff040b027810 */ /* 0x000fc80007ffe0ff */
[----:B------:R-:W-:-:S07]  /*0830*/  SHF.R.U32.HI R7, RZ, R2, R7 ;  /* 0x00000002ff077219 */ /* 0x000fce0000011607 */
[----:B------:R-:W-:-:S04]  /*0840*/  @!P0 VIADD R7, R7, 0x1 ;  /* 0x0000000107078836 */ /* 0x000fc80000000000 */
[----:B------:R-:W-:-:S05]  /*0850*/  @!P1 IMAD.SHL.U32 R7, R7, 0x2, RZ ;  /* 0x0000000207079824 */ /* 0x000fca00078e00ff */
[----:B------:R-:W-:Y:S01]  /*0860*/  LOP3.LUT R7, R7, 0x80000000, R0, 0xf8, !PT ;  /* 0x8000000007077812 */ /* 0x000fe200078ef800 */
[----:B------:R-:W-:Y:S06]  /*0870*/  BRA `(.L_x_10) ;  /* 0x0000000000047947 */ /* 0x000fec0003800000 */
.L_x_11:
[----:B------:R0:W1:Y:S02]  /*0880*/  MUFU.RCP R7, R0 ;  /* 0x0000000000077308 */ /* 0x0000640000001000 */
.L_x_10:
[----:B------:R-:W-:Y:S05]  /*0890*/  BSYNC.RECONVERGENT B1 ;  /* 0x0000000000017941 */ /* 0x000fea0003800200 */
.L_x_8:
[----:B-1----:R-:W-:Y:S01]  /*08a0*/  MOV R2, R7 ;  /* 0x0000000700027202 */ /* 0x002fe20000000f00 */
[----:B------:R-:W-:-:S04]  /*08b0*/  IMAD.MOV.U32 R7, RZ, RZ, 0x0 ;  /* 0x00000000ff077424 */ /* 0x000fc800078e00ff */
[----:B0-----:R-:W-:Y:S05]  /*08c0*/  RET.REL.NODEC R6 `(default_function_kernel_11) ;  /* 0xfffffff406cc7950 */ /* 0x001fea0003c3ffff */
        .weak           $__internal_1_$__cuda_sm20_sqrt_rn_f32_slowpath
        .type           $__internal_1_$__cuda_sm20_sqrt_rn_f32_slowpath,@function
        .size           $__internal_1_$__cuda_sm20_sqrt_rn_f32_slowpath,(.L_x_38 - $__internal_1_$__cuda_sm20_sqrt_rn_f32_slowpath)
$__internal_1_$__cuda_sm20_sqrt_rn_f32_slowpath:
[----:B------:R-:W-:-:S13]  /*08d0*/  LOP3.LUT P0, RZ, R8, 0x7fffffff, RZ, 0xc0, !PT ;  /* 0x7fffffff08ff7812 */ /* 0x000fda000780c0ff */
[----:B------:R-:W-:Y:S05]  /*08e0*/  @!P0 BRA `(.L_x_12) ;  /* 0x0000000000448947 */ /* 0x000fea0003800000 */
[----:B------:R-:W-:Y:S01]  /*08f0*/  FSETP.GEU.FTZ.AND P0, PT, R8, RZ, PT ;  /* 0x000000ff0800720b */ /* 0x000fe20003f1e000 */
[----:B------:R-:W-:-:S12]  /*0900*/  IMAD.MOV.U32 R0, RZ, RZ, R8 ;  /* 0x000000ffff007224 */ /* 0x000fd800078e0008 */
[----:B------:R-:W-:Y:S01]  /*0910*/  @!P0 MOV R8, 0x7fffffff ;  /* 0x7fffffff00088802 */ /* 0x000fe20000000f00 */
[----:B------:R-:W-:Y:S06]  /*0920*/  @!P0 BRA `(.L_x_12) ;  /* 0x0000000000348947 */ /* 0x000fec0003800000 */
[----:B------:R-:W-:-:S13]  /*0930*/  FSETP.GTU.FTZ.AND P0, PT, |R0|, +INF , PT ;  /* 0x7f8000000000780b */ /* 0x000fda0003f1c200 */
[----:B------:R-:W-:Y:S01]  /*0940*/  @P0 FADD.FTZ R8, R0, 1 ;  /* 0x3f80000000080421 */ /* 0x000fe20000010000 */
[----:B------:R-:W-:Y:S06]  /*0950*/  @P0 BRA `(.L_x_12) ;  /* 0x0000000000280947 */ /* 0x000fec0003800000 */
[----:B------:R-:W-:-:S13]  /*0960*/  FSETP.NEU.FTZ.AND P0, PT, |R0|, +INF , PT ;  /* 0x7f8000000000780b */ /* 0x000fda0003f1d200 */
[----:B------:R-:W-:Y:S01]  /*0970*/  @P0 FFMA R2, R0, 1.84467440737095516160e+19, RZ ;  /* 0x5f80000000020823 */ /* 0x000fe200000000ff */
[----:B------:R-:W-:-:S03]  /*0980*/  @!P0 IMAD.MOV.U32 R8, RZ, RZ, R0 ;  /* 0x000000ffff088224 */ /* 0x000fc600078e0000 */
[----:B------:R-:W0:Y:S02]  /*0990*/  @P0 MUFU.RSQ R7, R2 ;  /* 0x0000000200070308 */ /* 0x000e240000001400 */
[----:B0-----:R-:W-:Y:S01]  /*09a0*/  @P0 FMUL.FTZ R9, R2, R7 ;  /* 0x0000000702090220 */ /* 0x001fe20000410000 */
[----:B------:R-:W-:-:S03]  /*09b0*/  @P0 FMUL.FTZ R7, R7, 0.5 ;  /* 0x3f00000007070820 */ /* 0x000fc60000410000 */
[----:B------:R-:W-:-:S04]  /*09c0*/  @P0 FADD.FTZ R6, -R9, -RZ ;  /* 0x800000ff09060221 */ /* 0x000fc80000010100 */
[----:B------:R-:W-:-:S04]  /*09d0*/  @P0 FFMA R6, R9, R6, R2 ;  /* 0x0000000609060223 */ /* 0x000fc80000000002 */
[----:B------:R-:W-:-:S04]  /*09e0*/  @P0 FFMA R6, R6, R7, R9 ;  /* 0x0000000706060223 */ /* 0x000fc80000000009 */
[----:B------:R-:W-:-:S07]  /*09f0*/  @P0 FMUL.FTZ R8, R6, 2.3283064365386962891e-10 ;  /* 0x2f80000006080820 */ /* 0x000fce0000410000 */
.L_x_12:
[----:B------:R-:W-:Y:S02]  /*0a00*/  HFMA2 R7, -RZ, RZ, 0, 0 ;  /* 0x00000000ff077431 */ /* 0x000fe400000001ff */
[----:B------:R-:W-:-:S04]  /*0a10*/  IMAD.MOV.U32 R6, RZ, RZ, R10 ;  /* 0x000000ffff067224 */ /* 0x000fc800078e000a */
[----:B------:R-:W-:Y:S05]  /*0a20*/  RET.REL.NODEC R6 `(default_function_kernel_11) ;  /* 0xfffffff406747950 */ /* 0x000fea0003c3ffff */
.L_x_13:
        /* <DEDUP_REMOVED lines=13> */
.L_x_38:


//--------------------- .text.default_function_kernel --------------------------
	.section	.text.default_function_kernel,"ax",@progbits
	.align	128
        .global         default_function_kernel
        .type           default_function_kernel,@function
        .size           default_function_kernel,(.L_x_43 - default_function_kernel)
        .other          default_function_kernel,@"STO_CUDA_ENTRY STV_DEFAULT"
default_function_kernel:
.text.default_function_kernel:
        /* <DEDUP_REMOVED lines=8> */
[--C-:B------:R-:W-:Y:S01]  /*0080*/  SHF.R.U32.HI R3, RZ, 0x1, R5.reuse ;  /* 0x00000001ff037819 */ /* 0x100fe20000011605 */
[C-C-:B------:R-:W-:Y:S01]  /*0090*/  IMAD R7, R0.reuse, 0x22, R5.reuse ;  /* 0x0000002200077824 */ /* 0x140fe200078e0205 */
[----:B------:R-:W-:Y:S01]  /*00a0*/  SHF.R.U32.HI R5, RZ, 0x2, R5 ;  /* 0x00000002ff057819 */ /* 0x000fe20000011605 */
[----:B------:R-:W0:Y:S02]  /*00b0*/  LDCU.64 UR6, c[0x0][0x388] ;  /* 0x00007100ff0677ac */ /* 0x000e240008000a00 */
[----:B------:R-:W-:Y:S01]  /*00c0*/  IMAD R3, R0, 0x3e, R3 ;  /* 0x0000003e00037824 */ /* 0x000fe200078e0203 */
[----:B------:R-:W-:Y:S01]  /*00d0*/  SHF.R.U32.HI R4, RZ, 0x1, R7 ;  /* 0x00000001ff047819 */ /* 0x000fe20000011607 */
[----:B------:R-:W1:Y:S02]  /*00e0*/  LDCU.64 UR4, c[0x0][0x358] ;  /* 0x00006b00ff0477ac */ /* 0x000e640008000a00 */
[----:B------:R-:W-:-:S04]  /*00f0*/  IMAD.HI.U32 R2, R3, -0x6e5d4c3b, RZ ;  /* 0x91a2b3c503027827 */ /* 0x000fc800078e00ff */
[----:B------:R-:W-:Y:S01]  /*0100*/  IMAD.HI.U32 R4, R4, -0x49f49f49, RZ ;  /* 0xb60b60b704047827 */ /* 0x000fe200078e00ff */
[----:B------:R-:W-:-:S04]  /*0110*/  SHF.R.U32.HI R2, RZ, 0x8, R2 ;  /* 0x00000008ff027819 */ /* 0x000fc80000011602 */
[----:B------:R-:W-:Y:S01]  /*0120*/  SHF.R.U32.HI R4, RZ, 0x5, R4 ;  /* 0x00000005ff047819 */ /* 0x000fe20000011604 */
[----:B------:R-:W-:Y:S02]  /*0130*/  IMAD R2, R2, -0x1c2, R3 ;  /* 0xfffffe3e02027824 */ /* 0x000fe400078e0203 */
[--C-:B------:R-:W-:Y:S02]  /*0140*/  IMAD R3, R0, -0x1b, R7.reuse ;  /* 0xffffffe500037824 */ /* 0x100fe400078e0207 */
[----:B------:R-:W-:Y:S01]  /*0150*/  IMAD R7, R4, -0x5a, R7 ;  /* 0xffffffa604077824 */ /* 0x000fe200078e0207 */
[----:B------:R-:W-:-:S04]  /*0160*/  LOP3.LUT R2, R2, 0xffff, RZ, 0xc0, !PT ;  /* 0x0000ffff02027812 */ /* 0x000fc800078ec0ff */
[----:B------:R-:W-:Y:S01]  /*0170*/  PRMT R7, R7, 0x9910, RZ ;  /* 0x0000991007077816 */ /* 0x000fe200000000ff */
[----:B------:R-:W-:Y:S02]  /*0180*/  IMAD R6, R2, 0x5b1, RZ ;  /* 0x000005b102067824 */ /* 0x000fe400078e02ff */
[----:B------:R-:W-:-:S03]  /*0190*/  IMAD.SHL.U32 R2, R0, 0x100, RZ ;  /* 0x0000010000027824 */ /* 0x000fc600078e00ff */
[----:B------:R-:W-:Y:S02]  /*01a0*/  SHF.R.U32.HI R4, RZ, 0x10, R6 ;  /* 0x00000010ff047819 */ /* 0x000fe40000011606 */
[----:B------:R-:W-:Y:S01]  /*01b0*/  LOP3.LUT R2, R2, R5, RZ, 0xfc, !PT ;  /* 0x0000000502027212 */ /* 0x000fe200078efcff */
[----:B------:R-:W-:Y:S01]  /*01c0*/  IMAD.HI.U32 R5, R3, 0x38e38e39, RZ ;  /* 0x38e38e3903057827 */ /* 0x000fe200078e00ff */
[----:B------:R-:W-:-:S03]  /*01d0*/  PRMT R6, R4, 0x9910, RZ ;  /* 0x0000991004067816 */ /* 0x000fc600000000ff */
[----:B------:R-:W-:Y:S01]  /*01e0*/  IMAD.HI.U32 R2, R2, -0x6e5d4c3b, RZ ;  /* 0x91a2b3c502027827 */ /* 0x000fe200078e00ff */
[----:B------:R-:W-:-:S03]  /*01f0*/  SHF.R.U32.HI R4, RZ, 0x1, R5 ;  /* 0x00000001ff047819 */ /* 0x000fc60000011605 */
[----:B------:R-:W-:Y:S01]  /*0200*/  IMAD.MOV.U32 R5, RZ, RZ, R6 ;  /* 0x000000ffff057224 */ /* 0x000fe200078e0006 */
[----:B------:R-:W-:Y:S01]  /*0210*/  SHF.R.U32.HI R2, RZ, 0x7, R2 ;  /* 0x00000007ff027819 */ /* 0x000fe20000011602 */
[----:B------:R-:W-:Y:S02]  /*0220*/  IMAD.MOV.U32 R6, RZ, RZ, R7 ;  /* 0x000000ffff067224 */ /* 0x000fe400078e0007 */
[----:B------:R-:W-:Y:S02]  /*0230*/  IMAD R7, R4, -0x9, R3 ;  /* 0xfffffff704077824 */ /* 0x000fe400078e0203 */
[----:B------:R-:W-:Y:S02]  /*0240*/  IMAD R4, R5, 0x5ac, RZ ;  /* 0x000005ac05047824 */ /* 0x000fe400078e02ff */
[----:B------:R-:W-:Y:S02]  /*0250*/  IMAD R5, R6, 0x39, RZ ;  /* 0x0000003906057824 */ /* 0x000fe400078e02ff */
[----:B------:R-:W-:Y:S01]  /*0260*/  IMAD R2, R2, 0x7cc8, R7 ;  /* 0x00007cc802027824 */ /* 0x000fe200078e0207 */
[----:B------:R-:W-:-:S02]  /*0270*/  LOP3.LUT R7, R4, 0xffff, RZ, 0xc0, !PT ;  /* 0x0000ffff04077812 */ /* 0x000fc400078ec0ff */
[----:B------:R-:W-:Y:S02]  /*0280*/  LOP3.LUT R5, R5, 0xffff, RZ, 0xc0, !PT ;  /* 0x0000ffff05057812 */ /* 0x000fe400078ec0ff */
[----:B------:R-:W-:Y:S02]  /*0290*/  IADD3 R4, P0, PT, R2, R7, RZ ;  /* 0x0000000702047210 */ /* 0x000fe40007f1e0ff */
[----:B------:R-:W-:-:S03]  /*02a0*/  SHF.R.U32.HI R2, RZ, 0x9, R5 ;  /* 0x00000009ff027819 */ /* 0x000fc60000011605 */
[----:B------:R-:W-:Y:S01]  /*02b0*/  IMAD.X R5, RZ, RZ, RZ, P0 ;  /* 0x000000ffff057224 */ /* 0x000fe200000e06ff */
[----:B------:R-:W-:-:S05]  /*02c0*/  LOP3.LUT R7, R2, 0xffff, RZ, 0xc0, !PT ;  /* 0x0000ffff02077812 */ /* 0x000fca00078ec0ff */
[----:B------:R-:W-:-:S03]  /*02d0*/  IMAD.WIDE.U32 R4, R7, 0x2c, R4 ;  /* 0x0000002c07047825 */ /* 0x000fc600078e0004 */
[----:B0-----:R-:W-:-:S04]  /*02e0*/  LEA R6, P0, R4, UR6, 0x2 ;  /* 0x0000000604067c11 */ /* 0x001fc8000f8010ff */
[----:B------:R-:W-:Y:S02]  /*02f0*/  LEA.HI.X R7, R4, UR7, R5, 0x2, P0 ;  /* 0x0000000704077c11 */ /* 0x000fe400080f1405 */
[----:B------:R-:W0:Y:S04]  /*0300*/  LDC.64 R4, c[0x0][0x380] ;  /* 0x0000e000ff047b82 */ /* 0x000e280000000a00 */
[----:B-1----:R-:W2:Y:S01]  /*0310*/  LDG.E.CONSTANT R7, desc[UR4][R6.64+0x313b8] ;  /* 0x0313b80406077981 */ /* 0x002ea2000c1e9900 */
[----:B------:R-:W-:-:S04]  /*0320*/  IMAD R3, R0, 0x3f9, R3 ;  /* 0x000003f900037824 */ /* 0x000fc800078e0203 */
[----:B0-----:R-:W-:-:S05]  /*0330*/  IMAD.WIDE.U32 R2, R3, 0x4, R4 ;  /* 0x0000000403027825 */ /* 0x001fca00078e0004 */
[----:B--2---:R-:W-:Y:S01]  /*0340*/  STG.E desc[UR4][R2.64], R7 ;  /* 0x0000000702007986 */ /* 0x004fe2000c101904 */
[----:B------:R-:W-:Y:S05]  /*0350*/  EXIT ;  /* 0x000000000000794d */ /* 0x000fea0003800000 */
.L_x_14:
        /* <DEDUP_REMOVED lines=10> */
.L_x_43:


//--------------------- .text.default_function_kernel_5 --------------------------
	.section	.text.default_function_kernel_5,"ax",@progbits
	.align	128
        .global         default_function_kernel_5
        .type           default_function_kernel_5,@function
        .size           default_function_kernel_5,(.L_x_44 - default_function_kernel_5)
        .other          default_function_kernel_5,@"STO_CUDA_ENTRY STV_DEFAULT"
default_function_kernel_5:
.text.default_function_kernel_5:
[----:B------:R-:W-:Y:S01]  /*0000*/  LDC R1, c[0x0][0x37c] ;  /* 0x0000df00ff017b82 */ /* 0x000fe20000000800 */
[----:B------:R-:W0:Y:S07]  /*0010*/  S2R R6, SR_CTAID.X ;  /* 0x0000000000067919 */ /* 0x000e2e0000002500 */
[----:B------:R-:W1:Y:S01]  /*0020*/  LDC.64 R2, c[0x0][0x388] ;  /* 0x0000e200ff027b82 */ /* 0x000e620000000a00 */
[----:B------:R-:W2:Y:S01]  /*0030*/  LDCU.64 UR4, c[0x0][0x358] ;  /* 0x00006b00ff0477ac */ /* 0x000ea20008000a00 */
[----:B------:R-:W3:Y:S01]  /*0040*/  S2R R7, SR_TID.X ;  /* 0x0000000000077919 */ /* 0x000ee20000002100 */
[----:B0-----:R-:W-:-:S02]  /*0050*/  SHF.L.U32 R0, R6, 0x6, RZ ;  /* 0x0000000606007819 */ /* 0x001fc400000006ff */
[----:B------:R-:W-:Y:S02]  /*0060*/  SHF.L.U32 R4, R6, 0xa, RZ ;  /* 0x0000000a06047819 */ /* 0x000fe400000006ff */
[----:B---3--:R-:W-:-:S04]  /*0070*/  SHF.R.U32.HI R5, RZ, 0x4, R7 ;  /* 0x00000004ff057819 */ /* 0x008fc80000011607 */
[----:B------:R-:W-:Y:S02]  /*0080*/  LOP3.LUT R0, R0, R5, RZ, 0xfc, !PT ;  /* 0x0000000500007212 */ /* 0x000fe400078efcff */
[----:B------:R-:W-:Y:S02]  /*0090*/  LOP3.LUT R5, R4, R7, RZ, 0xfc, !PT ;  /* 0x0000000704057212 */ /* 0x000fe400078efcff */
[----:B------:R-:W-:-:S03]  /*00a0*/  ISETP.GT.U32.AND P0, PT, R0, 0x7c, PT ;  /* 0x0000007c0000780c */ /* 0x000fc60003f04070 */
[----:B-1----:R-:W-:-:S10]  /*00b0*/  IMAD.WIDE.U32 R2, R5, 0x4, R2 ;  /* 0x0000000405027825 */ /* 0x002fd400078e0002 */
[----:B--2---:R0:W-:Y:S01]  /*00c0*/  @!P0 STG.E desc[UR4][R2.64], RZ ;  /* 0x000000ff02008986 */ /* 0x0041e2000c101904 */
[----:B------:R-:W-:Y:S05]  /*00d0*/  @P0 EXIT ;  /* 0x000000000000094d */ /* 0x000fea0003800000 */
[----:B------:R-:W1:Y:S01]  /*00e0*/  LDC.64 R4, c[0x0][0x380] ;  /* 0x0000e000ff047b82 */ /* 0x000e620000000a00 */
[----:B------:R-:W-:Y:S01]  /*00f0*/  LEA R7, R6, R7, 0xa ;  /* 0x0000000706077211 */ /* 0x000fe200078e50ff */
[----:B------:R-:W2:Y:S03]  /*0100*/  LDG.E R23, desc[UR4][R2.64] ;  /* 0x0000000402177981 */ /* 0x000ea6000c1e1900 */
[----:B------:R-:W-:-:S05]  /*0110*/  LEA R7, R7, R7, 0x3 ;  /* 0x0000000707077211 */ /* 0x000fca00078e18ff */
[----:B-1----:R-:W-:-:S05]  /*0120*/  IMAD.WIDE.U32 R4, R7, 0x4, R4 ;  /* 0x0000000407047825 */ /* 0x002fca00078e0004 */
[----:B------:R-:W2:Y:S04]  /*0130*/  LDG.E.CONSTANT R0, desc[UR4][R4.64] ;  /* 0x0000000404007981 */ /* 0x000ea8000c1e9900 */
[----:B------:R-:W3:Y:S04]  /*0140*/  LDG.E.CONSTANT R7, desc[UR4][R4.64+0x4] ;  /* 0x0000040404077981 */ /* 0x000ee8000c1e9900 */
[----:B------:R-:W4:Y:S04]  /*0150*/  LDG.E.CONSTANT R9, desc[UR4][R4.64+0x8] ;  /* 0x0000080404097981 */ /* 0x000f28000c1e9900 */
[----:B------:R-:W5:Y:S04]  /*0160*/  LDG.E.CONSTANT R11, desc[UR4][R4.64+0xc] ;  /* 0x00000c04040b7981 */ /* 0x000f68000c1e9900 */
[----:B------:R-:W5:Y:S04]  /*0170*/  LDG.E.CONSTANT R13, desc[UR4][R4.64+0x10] ;  /* 0x00001004040d7981 */ /* 0x000f68000c1e9900 */
[----:B------:R-:W5:Y:S04]  /*0180*/  LDG.E.CONSTANT R15, desc[UR4][R4.64+0x14] ;  /* 0x00001404040f7981 */ /* 0x000f68000c1e9900 */
[----:B------:R-:W5:Y:S04]  /*0190*/  LDG.E.CONSTANT R17, desc[UR4][R4.64+0x18] ;  /* 0x0000180404117981 */ /* 0x000f68000c1e9900 */
[----:B------:R-:W5:Y:S04]  /*01a0*/  LDG.E.CONSTANT R19, desc[UR4][R4.64+0x1c] ;  /* 0x00001c0404137981 */ /* 0x000f68000c1e9900 */
[----:B------:R-:W5:Y:S01]  /*01b0*/  LDG.E.CONSTANT R21, desc[UR4][R4.64+0x20] ;  /* 0x0000200404157981 */ /* 0x000f62000c1e9900 */
[----:B--2---:R-:W-:-:S04]  /*01c0*/  FADD R0, R0, R23 ;  /* 0x0000001700007221 */ /* 0x004fc80000000000 */
[----:B---3--:R-:W-:-:S04]  /*01d0*/  FADD R0, R0, R7 ;  /* 0x0000000700007221 */ /* 0x008fc80000000000 */
[----:B----4-:R-:W-:-:S04]  /*01e0*/  FADD R0, R0, R9 ;  /* 0x0000000900007221 */ /* 0x010fc80000000000 */
[----:B-----5:R-:W-:-:S04]  /*01f0*/  FADD R0, R0, R11 ;  /* 0x0000000b00007221 */ /* 0x020fc80000000000 */
[----:B------:R-:W-:-:S04]  /*0200*/  FADD R0, R0, R13 ;  /* 0x0000000d00007221 */ /* 0x000fc80000000000 */
[----:B------:R-:W-:-:S04]  /*0210*/  FADD R0, R0, R15 ;  /* 0x0000000f00007221 */ /* 0x000fc80000000000 */
[----:B------:R-:W-:-:S04]  /*0220*/  FADD R0, R0, R17 ;  /* 0x0000001100007221 */ /* 0x000fc80000000000 */
[----:B------:R-:W-:-:S04]  /*0230*/  FADD R0, R0, R19 ;  /* 0x0000001300007221 */ /* 0x000fc80000000000 */
[----:B------:R-:W-:-:S05]  /*0240*/  FADD R21, R0, R21 ;  /* 0x0000001500157221 */ /* 0x000fca0000000000 */
[----:B------:R-:W-:Y:S01]  /*0250*/  STG.E desc[UR4][R2.64], R21 ;  /* 0x0000001502007986 */ /* 0x000fe2000c101904 */
[----:B------:R-:W-:Y:S05]  /*0260*/  EXIT ;  /* 0x000000000000794d */ /* 0x000fea0003800000 */
.L_x_15:
        /* <DEDUP_REMOVED lines=9> */
.L_x_44:


//--------------------- .text.default_function_kernel_7 --------------------------
	.section	.text.default_function_kernel_7,"ax",@progbits
	.align	128
        .global         default_function_kernel_7
        .type           default_function_kernel_7,@function
        .size           default_function_kernel_7,(.L_x_45 - default_function_kernel_7)
        .other          default_function_kernel_7,@"STO_CUDA_ENTRY STV_DEFAULT"
default_function_kernel_7:
.text.default_function_kernel_7:
        /* <DEDUP_REMOVED lines=8> */
[C-C-:B------:R-:W-:Y:S01]  /*0080*/  IMAD R5, R0.reuse, 0x22, R7.reuse ;  /* 0x0000002200057824 */ /* 0x140fe200078e0207 */
[----:B------:R-:W-:Y:S01]  /*0090*/  SHF.R.U32.HI R3, RZ, 0x1, R7 ;  /* 0x00000001ff037819 */ /* 0x000fe20000011607 */
[----:B------:R-:W0:Y:S03]  /*00a0*/  LDCU.64 UR4, c[0x0][0x358] ;  /* 0x00006b00ff0477ac */ /* 0x000e260008000a00 */
[----:B------:R-:W-:Y:S01]  /*00b0*/  SHF.R.U32.HI R2, RZ, 0x1, R5 ;  /* 0x00000001ff027819 */ /* 0x000fe20000011605 */
[----:B------:R-:W-:-:S04]  /*00c0*/  IMAD R3, R0, 0x3e, R3 ;  /* 0x0000003e00037824 */ /* 0x000fc800078e0203 */
[----:B------:R-:W-:-:S04]  /*00d0*/  IMAD.HI.U32 R2, R2, -0x49f49f49, RZ ;  /* 0xb60b60b702027827 */ /* 0x000fc800078e00ff */
[----:B------:R-:W-:Y:S01]  /*00e0*/  IMAD.HI.U32 R4, R3, -0x6e5d4c3b, RZ ;  /* 0x91a2b3c503047827 */ /* 0x000fe200078e00ff */
[----:B------:R-:W-:-:S04]  /*00f0*/  SHF.R.U32.HI R2, RZ, 0x5, R2 ;  /* 0x00000005ff027819 */ /* 0x000fc80000011602 */
[----:B------:R-:W-:Y:S01]  /*0100*/  SHF.R.U32.HI R6, RZ, 0x8, R4 ;  /* 0x00000008ff067819 */ /* 0x000fe20000011604 */
[--C-:B------:R-:W-:Y:S01]  /*0110*/  IMAD R4, R2, -0x5a, R5.reuse ;  /* 0xffffffa602047824 */ /* 0x100fe200078e0205 */
[C---:B------:R-:W-:Y:S01]  /*0120*/  SHF.L.U32 R2, R0.reuse, 0x8, RZ ;  /* 0x0000000800027819 */ /* 0x040fe200000006ff */
[----:B------:R-:W-:Y:S02]  /*0130*/  IMAD R5, R0, -0x1b, R5 ;  /* 0xffffffe500057824 */ /* 0x000fe400078e0205 */
[----:B------:R-:W-:Y:S01]  /*0140*/  IMAD R6, R6, -0x1c2, R3 ;  /* 0xfffffe3e06067824 */ /* 0x000fe200078e0203 */
[----:B------:R-:W-:Y:S02]  /*0150*/  SHF.R.U32.HI R3, RZ, 0x2, R7 ;  /* 0x00000002ff037819 */ /* 0x000fe40000011607 */
[----:B------:R-:W-:Y:S02]  /*0160*/  PRMT R7, R4, 0x9910, RZ ;  /* 0x0000991004077816 */ /* 0x000fe400000000ff */
[----:B------:R-:W-:-:S02]  /*0170*/  LOP3.LUT R4, R6, 0xffff, RZ, 0xc0, !PT ;  /* 0x0000ffff06047812 */ /* 0x000fc400078ec0ff */
[----:B------:R-:W-:Y:S01]  /*0180*/  LOP3.LUT R2, R2, R3, RZ, 0xfc, !PT ;  /* 0x0000000302027212 */ /* 0x000fe200078efcff */
[----:B------:R-:W-:Y:S02]  /*0190*/  IMAD.MOV.U32 R6, RZ, RZ, R7 ;  /* 0x000000ffff067224 */ /* 0x000fe400078e0007 */
[----:B------:R-:W-:Y:S02]  /*01a0*/  IMAD R7, R4, 0x5b1, RZ ;  /* 0x000005b104077824 */ /* 0x000fe400078e02ff */
[----:B------:R-:W-:-:S03]  /*01b0*/  IMAD.HI.U32 R3, R5, 0x38e38e39, RZ ;  /* 0x38e38e3905037827 */ /* 0x000fc600078e00ff */
[----:B------:R-:W-:Y:S01]  /*01c0*/  SHF.R.U32.HI R7, RZ, 0x10, R7 ;  /* 0x00000010ff077819 */ /* 0x000fe20000011607 */
[----:B------:R-:W-:Y:S01]  /*01d0*/  IMAD R6, R6, 0x39, RZ ;  /* 0x0000003906067824 */ /* 0x000fe200078e02ff */
[----:B------:R-:W-:Y:S01]  /*01e0*/  SHF.R.U32.HI R8, RZ, 0x1, R3 ;  /* 0x00000001ff087819 */ /* 0x000fe20000011603 */
[----:B------:R-:W-:Y:S01]  /*01f0*/  IMAD.HI.U32 R4, R2, -0x6e5d4c3b, RZ ;  /* 0x91a2b3c502047827 */ /* 0x000fe200078e00ff */
[----:B------:R-:W-:Y:S01]  /*0200*/  PRMT R9, R7, 0x9910, RZ ;  /* 0x0000991007097816 */ /* 0x000fe200000000ff */
[----:B------:R-:W1:Y:S01]  /*0210*/  LDC.64 R2, c[0x0][0x380] ;  /* 0x0000e000ff027b82 */ /* 0x000e620000000a00 */
[----:B------:R-:W-:Y:S01]  /*0220*/  LOP3.LUT R6, R6, 0xffff, RZ, 0xc0, !PT ;  /* 0x0000ffff06067812 */ /* 0x000fe200078ec0ff */
[----:B------:R-:W-:Y:S01]  /*0230*/  IMAD R7, R8, -0x9, R5 ;  /* 0xfffffff708077824 */ /* 0x000fe200078e0205 */
[----:B------:R-:W-:Y:S02]  /*0240*/  SHF.R.U32.HI R4, RZ, 0x7, R4 ;  /* 0x00000007ff047819 */ /* 0x000fe40000011604 */
[----:B------:R-:W-:-:S02]  /*0250*/  MOV R8, R9 ;  /* 0x0000000900087202 */ /* 0x000fc40000000f00 */
[----:B------:R-:W-:Y:S01]  /*0260*/  SHF.R.U32.HI R6, RZ, 0x9, R6 ;  /* 0x00000009ff067819 */ /* 0x000fe20000011606 */
[----:B------:R-:W-:Y:S02]  /*0270*/  IMAD R7, R4, 0x384, R7 ;  /* 0x0000038404077824 */ /* 0x000fe400078e0207 */
[----:B------:R-:W-:Y:S01]  /*0280*/  IMAD R4, R8, 0x9, RZ ;  /* 0x0000000908047824 */ /* 0x000fe200078e02ff */
[----:B------:R-:W-:-:S04]  /*0290*/  LOP3.LUT R6, R6, 0xffff, RZ, 0xc0, !PT ;  /* 0x0000ffff06067812 */ /* 0x000fc800078ec0ff */
[----:B------:R-:W-:Y:S01]  /*02a0*/  LOP3.LUT R4, R4, 0xffff, RZ, 0xc0, !PT ;  /* 0x0000ffff04047812 */ /* 0x000fe200078ec0ff */
[----:B------:R-:W-:-:S04]  /*02b0*/  IMAD R7, R6, 0x5a, R7 ;  /* 0x0000005a06077824 */ /* 0x000fc800078e0207 */
[----:B------:R-:W-:-:S04]  /*02c0*/  IMAD.IADD R7, R4, 0x1, R7 ;  /* 0x0000000104077824 */ /* 0x000fc800078e0207 */
[----:B-1----:R-:W-:Y:S02]  /*02d0*/  IMAD.WIDE.U32 R2, R7, 0x4, R2 ;  /* 0x0000000407027825 */ /* 0x002fe400078e0002 */
[----:B------:R-:W1:Y:S04]  /*02e0*/  LDC.64 R6, c[0x0][0x388] ;  /* 0x0000e200ff067b82 */ /* 0x000e680000000a00 */
[----:B0-----:R-:W2:Y:S01]  /*02f0*/  LDG.E.CONSTANT R3, desc[UR4][R2.64] ;  /* 0x0000000402037981 */ /* 0x001ea2000c1e9900 */
[----:B------:R-:W-:-:S04]  /*0300*/  IMAD R5, R0, 0x3f9, R5 ;  /* 0x000003f900057824 */ /* 0x000fc800078e0205 */
[----:B-1----:R-:W-:-:S05]  /*0310*/  IMAD.WIDE.U32 R4, R5, 0x4, R6 ;  /* 0x0000000405047825 */ /* 0x002fca00078e0006 */
[----:B--2---:R-:W-:Y:S01]  /*0320*/  STG.E desc[UR4][R4.64], R3 ;  /* 0x0000000304007986 */ /* 0x004fe2000c101904 */
[----:B------:R-:W-:Y:S05]  /*0330*/  EXIT ;  /* 0x000000000000794d */ /* 0x000fea0003800000 */
.L_x_16:
        /* <DEDUP_REMOVED lines=12> */
.L_x_45:


//--------------------- .text.default_function_kernel_1 --------------------------
	.section	.text.default_function_kernel_1,"ax",@progbits
	.align	128
        .global         default_function_kernel_1
        .type           default_function_kernel_1,@function
        .size           default_function_kernel_1,(.L_x_46 - default_function_kernel_1)
        .other          default_function_kernel_1,@"STO_CUDA_ENTRY STV_DEFAULT"
default_function_kernel_1:
.text.default_function_kernel_1:
        /* <DEDUP_REMOVED lines=54> */
.L_x_17:
        /* <DEDUP_REMOVED lines=10> */
.L_x_46:


//--------------------- .text.default_function_kernel_6 --------------------------
	.section	.text.default_function_kernel_6,"ax",@progbits
	.align	128
        .global         default_function_kernel_6
        .type           default_function_kernel_6,@function
        .size           default_function_kernel_6,(.L_x_39 - default_function_kernel_6)
        .other          default_function_kernel_6,@"STO_CUDA_ENTRY STV_DEFAULT"
default_function_kernel_6:
.text.default_function_kernel_6:
        /* <DEDUP_REMOVED lines=18> */
[----:B------:R-:W3:Y:S01]  /*0120*/  LDG.E R0, desc[UR4][R4.64] ;  /* 0x0000000404007981 */ /* 0x000ee2000c1e1900 */
[----:B------:R-:W-:Y:S01]  /*0130*/  BSSY.RECONVERGENT B0, `(.L_x_18) ;  /* 0x000000c000007945 */ /* 0x000fe20003800200 */
[----:B--2---:R-:W0:Y:S08]  /*0140*/  MUFU.RCP R6, R3 ;  /* 0x0000000300067308 */ /* 0x004e300000001000 */
[----:B---3--:R-:W1:Y:S01]  /*0150*/  FCHK P0, R0, R3 ;  /* 0x0000000300007302 */ /* 0x008e620000000000 */
[----:B0-----:R-:W-:-:S04]  /*0160*/  FFMA R7, -R3, R6, 1 ;  /* 0x3f80000003077423 */ /* 0x001fc80000000106 */
[----:B------:R-:W-:-:S04]  /*0170*/  FFMA R7, R6, R7, R6 ;  /* 0x0000000706077223 */ /* 0x000fc80000000006 */
[----:B------:R-:W-:-:S04]  /*0180*/  FFMA R6, R0, R7, RZ ;  /* 0x0000000700067223 */ /* 0x000fc800000000ff */
[----:B------:R-:W-:-:S04]  /*0190*/  FFMA R8, -R3, R6, R0 ;  /* 0x0000000603087223 */ /* 0x000fc80000000100 */
[----:B------:R-:W-:Y:S01]  /*01a0*/  FFMA R7, R7, R8, R6 ;  /* 0x0000000807077223 */ /* 0x000fe20000000006 */
[----:B-1----:R-:W-:Y:S06]  /*01b0*/  @!P0 BRA `(.L_x_19) ;  /* 0x00000000000c8947 */ /* 0x002fec0003800000 */
[----:B------:R-:W-:-:S07]  /*01c0*/  MOV R2, 0x1e0 ;  /* 0x000001e000027802 */ /* 0x000fce0000000f00 */
[----:B------:R-:W-:Y:S05]  /*01d0*/  CALL.REL.NOINC `($__internal_2_$__cuda_sm3x_div_rn_noftz_f32_slowpath) ;  /* 0x0000000000107944 */ /* 0x000fea0003c00000 */
[----:B------:R-:W-:-:S07]  /*01e0*/  IMAD.MOV.U32 R7, RZ, RZ, R0 ;  /* 0x000000ffff077224 */ /* 0x000fce00078e0000 */
.L_x_19:
[----:B------:R-:W-:Y:S05]  /*01f0*/  BSYNC.RECONVERGENT B0 ;  /* 0x0000000000007941 */ /* 0x000fea0003800200 */
.L_x_18:
[----:B------:R-:W-:Y:S01]  /*0200*/  STG.E desc[UR4][R4.64], R7 ;  /* 0x0000000704007986 */ /* 0x000fe2000c101904 */
[----:B------:R-:W-:Y:S05]  /*0210*/  EXIT ;  /* 0x000000000000794d */ /* 0x000fea0003800000 */
        .weak           $__internal_2_$__cuda_sm3x_div_rn_noftz_f32_slowpath
        .type           $__internal_2_$__cuda_sm3x_div_rn_noftz_f32_slowpath,@function
        .size           $__internal_2_$__cuda_sm3x_div_rn_noftz_f32_slowpath,(.L_x_39 - $__internal_2_$__cuda_sm3x_div_rn_noftz_f32_slowpath)
$__internal_2_$__cuda_sm3x_div_rn_noftz_f32_slowpath:
[--C-:B------:R-:W-:Y:S01]  /*0220*/  SHF.R.U32.HI R7, RZ, 0x17, R3.reuse ;  /* 0x00000017ff077819 */ /* 0x100fe20000011603 */
[----:B------:R-:W-:Y:S01]  /*0230*/  BSSY.RECONVERGENT B1, `(.L_x_20) ;  /* 0x0000064000017945 */ /* 0x000fe20003800200 */
[--C-:B------:R-:W-:Y:S01]  /*0240*/  SHF.R.U32.HI R6, RZ, 0x17, R0.reuse ;  /* 0x00000017ff067819 */ /* 0x100fe20000011600 */
[----:B------:R-:W-:Y:S01]  /*0250*/  IMAD.MOV.U32 R8, RZ, RZ, R0 ;  /* 0x000000ffff087224 */ /* 0x000fe200078e0000 */
[----:B------:R-:W-:Y:S01]  /*0260*/  LOP3.LUT R7, R7, 0xff, RZ, 0xc0, !PT ;  /* 0x000000ff07077812 */ /* 0x000fe200078ec0ff */
[----:B------:R-:W-:Y:S01]  /*0270*/  IMAD.MOV.U32 R9, RZ, RZ, R3 ;  /* 0x000000ffff097224 */ /* 0x000fe200078e0003 */
[----:B------:R-:W-:-:S03]  /*0280*/  LOP3.LUT R6, R6, 0xff, RZ, 0xc0, !PT ;  /* 0x000000ff06067812 */ /* 0x000fc600078ec0ff */
[----:B------:R-:W-:Y:S02]  /*0290*/  VIADD R12, R7, 0xffffffff ;  /* 0xffffffff070c7836 */ /* 0x000fe40000000000 */
[----:B------:R-:W-:-:S03]  /*02a0*/  VIADD R11, R6, 0xffffffff ;  /* 0xffffffff060b7836 */ /* 0x000fc60000000000 */
[----:B------:R-:W-:-:S04]  /*02b0*/  ISETP.GT.U32.AND P0, PT, R12, 0xfd, PT ;  /* 0x000000fd0c00780c */ /* 0x000fc80003f04070 */
[----:B------:R-:W-:-:S13]  /*02c0*/  ISETP.GT.U32.OR P0, PT, R11, 0xfd, P0 ;  /* 0x000000fd0b00780c */ /* 0x000fda0000704470 */
[----:B------:R-:W-:Y:S01]  /*02d0*/  @!P0 IMAD.MOV.U32 R10, RZ, RZ, RZ ;  /* 0x000000ffff0a8224 */ /* 0x000fe200078e00ff */
[----:B------:R-:W-:Y:S06]  /*02e0*/  @!P0 BRA `(.L_x_21) ;  /* 0x00000000005c8947 */ /* 0x000fec0003800000 */
[----:B------:R-:W-:Y:S02]  /*02f0*/  FSETP.GTU.FTZ.AND P0, PT, |R0|, +INF , PT ;  /* 0x7f8000000000780b */ /* 0x000fe40003f1c200 */
[----:B------:R-:W-:-:S04]  /*0300*/  FSETP.GTU.FTZ.AND P1, PT, |R3|, +INF , PT ;  /* 0x7f8000000300780b */ /* 0x000fc80003f3c200 */
[----:B------:R-:W-:-:S13]  /*0310*/  PLOP3.LUT P0, PT, P0, P1, PT, 0xf8, 0x8f ;  /* 0x00000000008f781c */ /* 0x000fda0000703f70 */
[----:B------:R-:W-:Y:S05]  /*0320*/  @P0 BRA `(.L_x_22) ;  /* 0x00000004004c0947 */ /* 0x000fea0003800000 */
[----:B------:R-:W-:-:S13]  /*0330*/  LOP3.LUT P0, RZ, R9, 0x7fffffff, R8, 0xc8, !PT ;  /* 0x7fffffff09ff7812 */ /* 0x000fda000780c808 */
[----:B------:R-:W-:Y:S05]  /*0340*/  @!P0 BRA `(.L_x_23) ;  /* 0x00000004003c8947 */ /* 0x000fea0003800000 */
[C---:B------:R-:W-:Y:S02]  /*0350*/  FSETP.NEU.FTZ.AND P2, PT, |R0|.reuse, +INF , PT ;  /* 0x7f8000000000780b */ /* 0x040fe40003f5d200 */
[----:B------:R-:W-:Y:S02]  /*0360*/  FSETP.NEU.FTZ.AND P1, PT, |R3|, +INF , PT ;  /* 0x7f8000000300780b */ /* 0x000fe40003f3d200 */
[----:B------:R-:W-:-:S11]  /*0370*/  FSETP.NEU.FTZ.AND P0, PT, |R0|, +INF , PT ;  /* 0x7f8000000000780b */ /* 0x000fd60003f1d200 */
[----:B------:R-:W-:Y:S05]  /*0380*/  @!P1 BRA !P2, `(.L_x_23) ;  /* 0x00000004002c9947 */ /* 0x000fea0005000000 */
[----:B------:R-:W-:-:S04]  /*0390*/  LOP3.LUT P2, RZ, R8, 0x7fffffff, RZ, 0xc0, !PT ;  /* 0x7fffffff08ff7812 */ /* 0x000fc8000784c0ff */
[----:B------:R-:W-:-:S13]  /*03a0*/  PLOP3.LUT P1, PT, P1, P2, PT, 0x2f, 0xf2 ;  /* 0x0000000000f2781c */ /* 0x000fda0000f24577 */
[----:B------:R-:W-:Y:S05]  /*03b0*/  @P1 BRA `(.L_x_24) ;  /* 0x0000000400181947 */ /* 0x000fea0003800000 */
[----:B------:R-:W-:-:S04]  /*03c0*/  LOP3.LUT P1, RZ, R9, 0x7fffffff, RZ, 0xc0, !PT ;  /* 0x7fffffff09ff7812 */ /* 0x000fc8000782c0ff */
[----:B------:R-:W-:-:S13]  /*03d0*/  PLOP3.LUT P0, PT, P0, P1, PT, 0x2f, 0xf2 ;  /* 0x0000000000f2781c */ /* 0x000fda0000702577 */
[----:B------:R-:W-:Y:S05]  /*03e0*/  @P0 BRA `(.L_x_25) ;  /* 0x0000000400000947 */ /* 0x000fea0003800000 */
[----:B------:R-:W-:Y:S02]  /*03f0*/  ISETP.GE.AND P0, PT, R11, RZ, PT ;  /* 0x000000ff0b00720c */ /* 0x000fe40003f06270 */
[----:B------:R-:W-:-:S11]  /*0400*/  ISETP.GE.AND P1, PT, R12, RZ, PT ;  /* 0x000000ff0c00720c */ /* 0x000fd60003f26270 */
[----:B------:R-:W-:Y:S02]  /*0410*/  @P0 IMAD.MOV.U32 R10, RZ, RZ, RZ ;  /* 0x000000ffff0a0224 */ /* 0x000fe400078e00ff */
[----:B------:R-:W-:Y:S01]  /*0420*/  @!P0 FFMA R8, R0, 1.84467440737095516160e+19, RZ ;  /* 0x5f80000000088823 */ /* 0x000fe200000000ff */
[----:B------:R-:W-:Y:S02]  /*0430*/  @!P0 IMAD.MOV.U32 R10, RZ, RZ, -0x40 ;  /* 0xffffffc0ff0a8424 */ /* 0x000fe400078e00ff */
[----:B------:R-:W-:Y:S02]  /*0440*/  @!P1 FFMA R9, R3, 1.84467440737095516160e+19, RZ ;  /* 0x5f80000003099823 */ /* 0x000fe400000000ff */
[----:B------:R-:W-:-:S07]  /*0450*/  @!P1 VIADD R10, R10, 0x40 ;  /* 0x000000400a0a9836 */ /* 0x000fce0000000000 */
.L_x_21:
[----:B------:R-:W-:Y:S01]  /*0460*/  LEA R0, R7, 0xc0800000, 0x17 ;  /* 0xc080000007007811 */ /* 0x000fe200078eb8ff */
[----:B------:R-:W-:Y:S01]  /*0470*/  VIADD R6, R6, 0xffffff81 ;  /* 0xffffff8106067836 */ /* 0x000fe20000000000 */
[----:B------:R-:W-:Y:S03]  /*0480*/  BSSY.RECONVERGENT B2, `(.L_x_26) ;  /* 0x0000035000027945 */ /* 0x000fe60003800200 */
[----:B------:R-:W-:Y:S01]  /*0490*/  IMAD.IADD R9, R9, 0x1, -R0 ;  /* 0x0000000109097824 */ /* 0x000fe200078e0a00 */
[C---:B------:R-:W-:Y:S01]  /*04a0*/  IADD3 R7, PT, PT, R6.reuse, 0x7f, -R7 ;  /* 0x0000007f06077810 */ /* 0x040fe20007ffe807 */
[----:B------:R-:W-:Y:S02]  /*04b0*/  IMAD R0, R6, -0x800000, R8 ;  /* 0xff80000006007824 */ /* 0x000fe400078e0208 */
[----:B------:R-:W0:Y:S01]  /*04c0*/  MUFU.RCP R3, R9 ;  /* 0x0000000900037308 */ /* 0x000e220000001000 */
[----:B------:R-:W-:Y:S01]  /*04d0*/  FADD.FTZ R11, -R9, -RZ ;  /* 0x800000ff090b7221 */ /* 0x000fe20000010100 */
[----:B------:R-:W-:-:S03]  /*04e0*/  IMAD.IADD R7, R7, 0x1, R10 ;  /* 0x0000000107077824 */ /* 0x000fc600078e020a */
[----:B0-----:R-:W-:-:S04]  /*04f0*/  FFMA R12, R3, R11, 1 ;  /* 0x3f800000030c7423 */ /* 0x001fc8000000000b */
[----:B------:R-:W-:-:S04]  /*0500*/  FFMA R12, R3, R12, R3 ;  /* 0x0000000c030c7223 */ /* 0x000fc80000000003 */
[----:B------:R-:W-:-:S04]  /*0510*/  FFMA R3, R0, R12, RZ ;  /* 0x0000000c00037223 */ /* 0x000fc800000000ff */
[----:B------:R-:W-:-:S04]  /*0520*/  FFMA R8, R11, R3, R0 ;  /* 0x000000030b087223 */ /* 0x000fc80000000000 */
[----:B------:R-:W-:-:S04]  /*0530*/  FFMA R13, R12, R8, R3 ;  /* 0x000000080c0d7223 */ /* 0x000fc80000000003 */
[----:B------:R-:W-:-:S04]  /*0540*/  FFMA R8, R11, R13, R0 ;  /* 0x0000000d0b087223 */ /* 0x000fc80000000000 */
[----:B------:R-:W-:-:S05]  /*0550*/  FFMA R0, R12, R8, R13 ;  /* 0x000000080c007223 */ /* 0x000fca000000000d */
[----:B------:R-:W-:-:S04]  /*0560*/  SHF.R.U32.HI R3, RZ, 0x17, R0 ;  /* 0x00000017ff037819 */ /* 0x000fc80000011600 */
[----:B------:R-:W-:-:S05]  /*0570*/  LOP3.LUT R3, R3, 0xff, RZ, 0xc0, !PT ;  /* 0x000000ff03037812 */ /* 0x000fca00078ec0ff */
[----:B------:R-:W-:-:S04]  /*0580*/  IMAD.IADD R9, R3, 0x1, R7 ;  /* 0x0000000103097824 */ /* 0x000fc800078e0207 */
[----:B------:R-:W-:-:S05]  /*0590*/  VIADD R3, R9, 0xffffffff ;  /* 0xffffffff09037836 */ /* 0x000fca0000000000 */
[----:B------:R-:W-:-:S13]  /*05a0*/  ISETP.GE.U32.AND P0, PT, R3, 0xfe, PT ;  /* 0x000000fe0300780c */ /* 0x000fda0003f06070 */
[----:B------:R-:W-:Y:S05]  /*05b0*/  @!P0 BRA `(.L_x_27) ;  /* 0x0000000000808947 */ /* 0x000fea0003800000 */
[----:B------:R-:W-:-:S13]  /*05c0*/  ISETP.GT.AND P0, PT, R9, 0xfe, PT ;  /* 0x000000fe0900780c */ /* 0x000fda0003f04270 */
[----:B------:R-:W-:Y:S05]  /*05d0*/  @P0 BRA `(.L_x_28) ;  /* 0x00000000006c0947 */ /* 0x000fea0003800000 */
[----:B------:R-:W-:-:S13]  /*05e0*/  ISETP.GE.AND P0, PT, R9, 0x1, PT ;  /* 0x000000010900780c */ /* 0x000fda0003f06270 */
[----:B------:R-:W-:Y:S05]  /*05f0*/  @P0 BRA `(.L_x_29) ;  /* 0x0000000000740947 */ /* 0x000fea0003800000 */
[----:B------:R-:W-:Y:S02]  /*0600*/  ISETP.GE.AND P0, PT, R9, -0x18, PT ;  /* 0xffffffe80900780c */ /* 0x000fe40003f06270 */
[----:B------:R-:W-:-:S11]  /*0610*/  LOP3.LUT R0, R0, 0x80000000, RZ, 0xc0, !PT ;  /* 0x8000000000007812 */ /* 0x000fd600078ec0ff */
[----:B------:R-:W-:Y:S05]  /*0620*/  @!P0 BRA `(.L_x_29) ;  /* 0x0000000000688947 */ /* 0x000fea0003800000 */
[CCC-:B------:R-:W-:Y:S01]  /*0630*/  FFMA.RZ R3, R12.reuse, R8.reuse, R13.reuse ;  /* 0x000000080c037223 */ /* 0x1c0fe2000000c00d */
[CCC-:B------:R-:W-:Y:S01]  /*0640*/  FFMA.RM R6, R12.reuse, R8.reuse, R13.reuse ;  /* 0x000000080c067223 */ /* 0x1c0fe2000000400d */
[C---:B------:R-:W-:Y:S02]  /*0650*/  ISETP.NE.AND P2, PT, R9.reuse, RZ, PT ;  /* 0x000000ff0900720c */ /* 0x040fe40003f45270 */
[----:B------:R-:W-:Y:S02]  /*0660*/  ISETP.NE.AND P1, PT, R9, RZ, PT ;  /* 0x000000ff0900720c */ /* 0x000fe40003f25270 */
[----:B------:R-:W-:Y:S01]  /*0670*/  LOP3.LUT R7, R3, 0x7fffff, RZ, 0xc0, !PT ;  /* 0x007fffff03077812 */ /* 0x000fe200078ec0ff */
[----:B------:R-:W-:Y:S01]  /*0680*/  FFMA.RP R3, R12, R8, R13 ;  /* 0x000000080c037223 */ /* 0x000fe2000000800d */
[----:B------:R-:W-:Y:S02]  /*0690*/  VIADD R8, R9, 0x20 ;  /* 0x0000002009087836 */ /* 0x000fe40000000000 */
[----:B------:R-:W-:Y:S01]  /*06a0*/  LOP3.LUT R7, R7, 0x800000, RZ, 0xfc, !PT ;  /* 0x0080000007077812 */ /* 0x000fe200078efcff */
[----:B------:R-:W-:Y:S01]  /*06b0*/  IMAD.MOV R9, RZ, RZ, -R9 ;  /* 0x000000ffff097224 */ /* 0x000fe200078e0a09 */
[----:B------:R-:W-:-:S02]  /*06c0*/  FSETP.NEU.FTZ.AND P0, PT, R3, R6, PT ;  /* 0x000000060300720b */ /* 0x000fc40003f1d000 */
[----:B------:R-:W-:Y:S02]  /*06d0*/  SHF.L.U32 R8, R7, R8, RZ ;  /* 0x0000000807087219 */ /* 0x000fe400000006ff */
[----:B------:R-:W-:Y:S02]  /*06e0*/  SEL R6, R9, RZ, P2 ;  /* 0x000000ff09067207 */ /* 0x000fe40001000000 */
[----:B------:R-:W-:Y:S02]  /*06f0*/  ISETP.NE.AND P1, PT, R8, RZ, P1 ;  /* 0x000000ff0800720c */ /* 0x000fe40000f25270 */
[----:B------:R-:W-:Y:S02]  /*0700*/  SHF.R.U32.HI R6, RZ, R6, R7 ;  /* 0x00000006ff067219 */ /* 0x000fe40000011607 */
[----:B------:R-:W-:Y:S02]  /*0710*/  PLOP3.LUT P0, PT, P0, P1, PT, 0xf8, 0x8f ;  /* 0x00000000008f781c */ /* 0x000fe40000703f70 */
[----:B------:R-:W-:-:S02]  /*0720*/  SHF.R.U32.HI R8, RZ, 0x1, R6 ;  /* 0x00000001ff087819 */ /* 0x000fc40000011606 */
[----:B------:R-:W-:-:S04]  /*0730*/  SEL R3, RZ, 0x1, !P0 ;  /* 0x00000001ff037807 */ /* 0x000fc80004000000 */
[----:B------:R-:W-:-:S04]  /*0740*/  LOP3.LUT R3, R3, 0x1, R8, 0xf8, !PT ;  /* 0x0000000103037812 */ /* 0x000fc800078ef808 */
[----:B------:R-:W-:-:S05]  /*0750*/  LOP3.LUT R3, R3, R6, RZ, 0xc0, !PT ;  /* 0x0000000603037212 */ /* 0x000fca00078ec0ff */
[----:B------:R-:W-:-:S05]  /*0760*/  IMAD.IADD R3, R8, 0x1, R3 ;  /* 0x0000000108037824 */ /* 0x000fca00078e0203 */
[----:B------:R-:W-:Y:S01]  /*0770*/  LOP3.LUT R0, R3, R0, RZ, 0xfc, !PT ;  /* 0x0000000003007212 */ /* 0x000fe200078efcff */
[----:B------:R-:W-:Y:S06]  /*0780*/  BRA `(.L_x_29) ;  /* 0x0000000000107947 */ /* 0x000fec0003800000 */
.L_x_28:
[----:B------:R-:W-:-:S04]  /*0790*/  LOP3.LUT R0, R0, 0x80000000, RZ, 0xc0, !PT ;  /* 0x8000000000007812 */ /* 0x000fc800078ec0ff */
[----:B------:R-:W-:Y:S01]  /*07a0*/  LOP3.LUT R0, R0, 0x7f800000, RZ, 0xfc, !PT ;  /* 0x7f80000000007812 */ /* 0x000fe200078efcff */
[----:B------:R-:W-:Y:S06]  /*07b0*/  BRA `(.L_x_29) ;  /* 0x0000000000047947 */ /* 0x000fec0003800000 */
.L_x_27:
[----:B------:R-:W-:-:S07]  /*07c0*/  IMAD R0, R7, 0x800000, R0 ;  /* 0x0080000007007824 */ /* 0x000fce00078e0200 */
.L_x_29:
[----:B------:R-:W-:Y:S05]  /*07d0*/  BSYNC.RECONVERGENT B2 ;  /* 0x0000000000027941 */ /* 0x000fea0003800200 */
.L_x_26:
[----:B------:R-:W-:Y:S05]  /*07e0*/  BRA `(.L_x_30) ;  /* 0x0000000000207947 */ /* 0x000fea0003800000 */
.L_x_25:
[----:B------:R-:W-:-:S04]  /*07f0*/  LOP3.LUT R0, R9, 0x80000000, R8, 0x48, !PT ;  /* 0x8000000009007812 */ /* 0x000fc800078e4808 */
[----:B------:R-:W-:Y:S01]  /*0800*/  LOP3.LUT R0, R0, 0x7f800000, RZ, 0xfc, !PT ;  /* 0x7f80000000007812 */ /* 0x000fe200078efcff */
[----:B------:R-:W-:Y:S06]  /*0810*/  BRA `(.L_x_30) ;  /* 0x0000000000147947 */ /* 0x000fec0003800000 */
.L_x_24:
[----:B------:R-:W-:Y:S01]  /*0820*/  LOP3.LUT R0, R9, 0x80000000, R8, 0x48, !PT ;  /* 0x8000000009007812 */ /* 0x000fe200078e4808 */
[----:B------:R-:W-:Y:S06]  /*0830*/  BRA `(.L_x_30) ;  /* 0x00000000000c7947 */ /* 0x000fec0003800000 */
.L_x_23:
[----:B------:R-:W0:Y:S01]  /*0840*/  MUFU.RSQ R0, -QNAN ;  /* 0xffc0000000007908 */ /* 0x000e220000001400 */
[----:B------:R-:W-:Y:S05]  /*0850*/  BRA `(.L_x_30) ;  /* 0x0000000000047947 */ /* 0x000fea0003800000 */
.L_x_22:
[----:B------:R-:W-:-:S07]  /*0860*/  FADD.FTZ R0, R0, R3 ;  /* 0x0000000300007221 */ /* 0x000fce0000010000 */
.L_x_30:
[----:B------:R-:W-:Y:S05]  /*0870*/  BSYNC.RECONVERGENT B1 ;  /* 0x0000000000017941 */ /* 0x000fea0003800200 */
.L_x_20:
[----:B------:R-:W-:-:S04]  /*0880*/  IMAD.MOV.U32 R3, RZ, RZ, 0x0 ;  /* 0x00000000ff037424 */ /* 0x000fc800078e00ff */
[----:B0-----:R-:W-:Y:S05]  /*0890*/  RET.REL.NODEC R2 `(default_function_kernel_6) ;  /* 0xfffffff402d87950 */ /* 0x001fea0003c3ffff */
.L_x_31:
        /* <DEDUP_REMOVED lines=14> */
.L_x_39:


//--------------------- .text.default_function_kernel_2 --------------------------
	.section	.text.default_function_kernel_2,"ax",@progbits
	.align	128
        .global         default_function_kernel_2
        .type           default_function_kernel_2,@function
        .size           default_function_kernel_2,(.L_x_48 - default_function_kernel_2)
        .other          default_function_kernel_2,@"STO_CUDA_ENTRY STV_DEFAULT"
default_function_kernel_2:
.text.default_function_kernel_2:
        /* <DEDUP_REMOVED lines=8> */
[----:B------:R-:W-:Y:S01]  /*0080*/  USHF.L.U32 UR4, UR5, 0x7, URZ ;  /* 0x0000000705047899 */ /* 0x000fe200080006ff */
[----:B------:R-:W-:Y:S01]  /*0090*/  SHF.R.U32.HI R0, RZ, 0x3, R11 ;  /* 0x00000003ff007819 */ /* 0x000fe2000001160b */
[----:B------:R-:W0:Y:S04]  /*00a0*/  LDCU.64 UR6, c[0x0][0x358] ;  /* 0x00006b00ff0677ac */ /* 0x000e280008000a00 */
[----:B------:R-:W-:Y:S01]  /*00b0*/  LOP3.LUT R0, R0, UR4, RZ, 0xfc, !PT ;  /* 0x0000000400007c12 */ /* 0x000fe2000f8efcff */
[----:B------:R-:W-:-:S03]  /*00c0*/  USHF.L.U32 UR4, UR5, 0xa, URZ ;  /* 0x0000000a05047899 */ /* 0x000fc600080006ff */
[----:B------:R-:W-:-:S13]  /*00d0*/  ISETP.GE.U32.AND P0, PT, R0, 0x465, PT ;  /* 0x000004650000780c */ /* 0x000fda0003f06070 */
[----:B------:R-:W1:Y:S01]  /*00e0*/  @P0 LDC.64 R2, c[0x0][0x388] ;  /* 0x0000e200ff020b82 */ /* 0x000e620000000a00 */
[----:B------:R-:W-:-:S05]  /*00f0*/  @P0 IMAD.U32 R0, RZ, RZ, UR4 ;  /* 0x00000004ff000e24 */ /* 0x000fca000f8e00ff */
[----:B------:R-:W-:-:S05]  /*0100*/  @P0 LOP3.LUT R5, R11, R0, RZ, 0xfc, !PT ;  /* 0x000000000b050212 */ /* 0x000fca00078efcff */
[----:B-1----:R-:W-:Y:S02]  /*0110*/  @P0 IMAD.WIDE.U32 R2, R5, 0x4, R2 ;  /* 0x0000000405020825 */ /* 0x002fe400078e0002 */
[----:B------:R-:W1:Y:S03]  /*0120*/  @!P0 LDC.64 R4, c[0x0][0x390] ;  /* 0x0000e400ff048b82 */ /* 0x000e660000000a00 */
[----:B0-----:R-:W2:Y:S01]  /*0130*/  @P0 LDG.E.CONSTANT R9, desc[UR6][R2.64+-0x8ca0] ;  /* 0xff73600602090981 */ /* 0x001ea2000c1e9900 */
[----:B------:R-:W-:-:S05]  /*0140*/  @!P0 IMAD.U32 R0, RZ, RZ, UR4 ;  /* 0x00000004ff008e24 */ /* 0x000fca000f8e00ff */
[----:B------:R-:W-:-:S05]  /*0150*/  @!P0 LOP3.LUT R7, R0, R11, RZ, 0xfc, !PT ;  /* 0x0000000b00078212 */ /* 0x000fca00078efcff */
[----:B-1----:R-:W-:Y:S02]  /*0160*/  @!P0 IMAD.WIDE.U32 R4, R7, 0x4, R4 ;  /* 0x0000000407048825 */ /* 0x002fe400078e0004 */
[----:B------:R-:W0:Y:S03]  /*0170*/  LDC.64 R6, c[0x0][0x380] ;  /* 0x0000e000ff067b82 */ /* 0x000e260000000a00 */
[----:B------:R-:W2:Y:S01]  /*0180*/  @!P0 LDG.E.CONSTANT R9, desc[UR6][R4.64] ;  /* 0x0000000604098981 */ /* 0x000ea2000c1e9900 */
[----:B------:R-:W-:-:S05]  /*0190*/  LOP3.LUT R11, R0, R11, RZ, 0xfc, !PT ;  /* 0x0000000b000b7212 */ /* 0x000fca00078efcff */
[----:B0-----:R-:W-:-:S05]  /*01a0*/  IMAD.WIDE.U32 R6, R11, 0x4, R6 ;  /* 0x000000040b067825 */ /* 0x001fca00078e0006 */
[----:B--2---:R-:W-:Y:S01]  /*01b0*/  STG.E desc[UR6][R6.64], R9 ;  /* 0x0000000906007986 */ /* 0x004fe2000c101906 */
[----:B------:R-:W-:Y:S05]  /*01c0*/  EXIT ;  /* 0x000000000000794d */ /* 0x000fea0003800000 */
.L_x_32:
        /* <DEDUP_REMOVED lines=11> */
.L_x_48:


//--------------------- .text.default_function_kernel_12 --------------------------
	.section	.text.default_function_kernel_12,"ax",@progbits
	.align	128
        .global         default_function_kernel_12
        .type           default_function_kernel_12,@function
        .size           default_function_kernel_12,(.L_x_49 - default_function_kernel_12)
        .other          default_function_kernel_12,@"STO_CUDA_ENTRY STV_DEFAULT"
default_function_kernel_12:
.text.default_function_kernel_12:
        /* <DEDUP_REMOVED lines=9> */
[----:B------:R-:W1:Y:S01]  /*0090*/  LDCU.64 UR6, c[0x0][0x358] ;  /* 0x00006b00ff0677ac */ /* 0x000e620008000a00 */
[----:B------:R-:W-:-:S06]  /*00a0*/  USHF.L.U32 UR4, UR5, 0xa, URZ ;  /* 0x0000000a05047899 */ /* 0x000fcc00080006ff */
[----:B------:R-:W2:Y:S01]  /*00b0*/  LDC.64 R4, c[0x0][0x380] ;  /* 0x0000e000ff047b82 */ /* 0x000ea20000000a00 */
[----:B------:R-:W-:-:S05]  /*00c0*/  LOP3.LUT R7, R7, UR4, RZ, 0xfc, !PT ;  /* 0x0000000407077c12 */ /* 0x000fca000f8efcff */
[----:B0-----:R-:W-:-:S06]  /*00d0*/  IMAD.WIDE.U32 R2, R7, 0x4, R2 ;  /* 0x0000000407027825 */ /* 0x001fcc00078e0002 */
[----:B-1----:R-:W3:Y:S01]  /*00e0*/  LDG.E.CONSTANT R3, desc[UR6][R2.64] ;  /* 0x0000000602037981 */ /* 0x002ee2000c1e9900 */
[----:B--2---:R-:W-:-:S05]  /*00f0*/  IMAD.WIDE.U32 R4, R7, 0x4, R4 ;  /* 0x0000000407047825 */ /* 0x004fca00078e0004 */
[----:B---3--:R-:W-:Y:S01]  /*0100*/  STG.E desc[UR6][R4.64], R3 ;  /* 0x0000000304007986 */ /* 0x008fe2000c101906 */
[----:B------:R-:W-:Y:S05]  /*0110*/  EXIT ;  /* 0x000000000000794d */ /* 0x000fea0003800000 */
.L_x_33:
        /* <DEDUP_REMOVED lines=14> */
.L_x_49:


//--------------------- .text.default_function_kernel_10 --------------------------
	.section	.text.default_function_kernel_10,"ax",@progbits
	.align	128
        .global         default_function_kernel_10
        .type           default_function_kernel_10,@function
        .size           default_function_kernel_10,(.L_x_50 - default_function_kernel_10)
        .other          default_function_kernel_10,@"STO_CUDA_ENTRY STV_DEFAULT"
default_function_kernel_10:
.text.default_function_kernel_10:
[----:B------:R-:W-:Y:S01]  /*0000*/  LDC R1, c[0x0][0x37c] ;  /* 0x0000df00ff017b82 */ /* 0x000fe20000000800 */
[----:B------:R-:W0:Y:S01]  /*0010*/  S2R R4, SR_TID.X ;  /* 0x0000000000047919 */ /* 0x000e220000002100 */
[----:B------:R-:W1:Y:S01]  /*0020*/  LDCU.128 UR8, c[0x0][0x380] ;  /* 0x00007000ff0877ac */ /* 0x000e620008000c00 */
[----:B------:R-:W2:Y:S01]  /*0030*/  LDCU.64 UR4, c[0x0][0x358] ;  /* 0x00006b00ff0477ac */ /* 0x000ea20008000a00 */
[----:B0-----:R-:W-:-:S04]  /*0040*/  IMAD.HI.U32 R3, R4, 0x1c71c71d, RZ ;  /* 0x1c71c71d04037827 */ /* 0x001fc800078e00ff */
[----:B------:R-:W-:-:S04]  /*0050*/  IMAD.WIDE.U32 R4, R4, 0x4, RZ ;  /* 0x0000000404047825 */ /* 0x000fc800078e00ff */
[----:B------:R-:W-:-:S03]  /*0060*/  IMAD.WIDE.U32 R2, R3, 0xdec, R4 ;  /* 0x00000dec03027825 */ /* 0x000fc600078e0004 */
[----:B-1----:R-:W-:-:S04]  /*0070*/  IADD3 R2, P0, PT, R2, UR8, RZ ;  /* 0x0000000802027c10 */ /* 0x002fc8000ff1e0ff */
[----:B------:R-:W-:-:S05]  /*0080*/  IADD3.X R3, PT, PT, R3, UR9, RZ, P0, !PT ;  /* 0x0000000903037c10 */ /* 0x000fca00087fe4ff */
[----:B--2---:R-:W2:Y:S04]  /*0090*/  LDG.E.CONSTANT R0, desc[UR4][R2.64] ;  /* 0x0000000402007981 */ /* 0x004ea8000c1e9900 */
[----:B------:R-:W3:Y:S04]  /*00a0*/  LDG.E.CONSTANT R21, desc[UR4][R2.64+0x24] ;  /* 0x0000240402157981 */ /* 0x000ee8000c1e9900 */
[----:B------:R-:W4:Y:S04]  /*00b0*/  LDG.E.CONSTANT R27, desc[UR4][R2.64+0x48] ;  /* 0x00004804021b7981 */ /* 0x000f28000c1e9900 */
[----:B------:R-:W5:Y:S04]  /*00c0*/  LDG.E.CONSTANT R6, desc[UR4][R2.64+0x6c] ;  /* 0x00006c0402067981 */ /* 0x000f68000c1e9900 */
        /* <DEDUP_REMOVED lines=17> */
[----:B------:R-:W5:Y:S01]  /*01e0*/  LDG.E.CONSTANT R25, desc[UR4][R2.64+0x2f4] ;  /* 0x0002f40402197981 */ /* 0x000f62000c1e9900 */
[----:B--2---:R-:W-:-:S04]  /*01f0*/  FADD R0, RZ, R0 ;  /* 0x00000000ff007221 */ /* 0x004fc80000000000 */
[----:B---3--:R-:W-:Y:S02]  /*0200*/  FADD R0, R0, R21 ;  /* 0x0000001500007221 */ /* 0x008fe40000000000 */
[----:B------:R-:W2:Y:S02]  /*0210*/  LDG.E.CONSTANT R21, desc[UR4][R2.64+0x318] ;  /* 0x0003180402157981 */ /* 0x000ea4000c1e9900 */
[----:B----4-:R-:W-:Y:S02]  /*0220*/  FADD R27, R0, R27 ;  /* 0x0000001b001b7221 */ /* 0x010fe40000000000 */
[----:B------:R-:W3:Y:S02]  /*0230*/  LDG.E.CONSTANT R0, desc[UR4][R2.64+0x33c] ;  /* 0x00033c0402007981 */ /* 0x000ee4000c1e9900 */
[----:B-----5:R-:W-:Y:S02]  /*0240*/  FADD R26, R27, R6 ;  /* 0x000000061b1a7221 */ /* 0x020fe40000000000 */
[----:B------:R-:W4:Y:S02]  /*0250*/  LDG.E.CONSTANT R6, desc[UR4][R2.64+0x360] ;  /* 0x0003600402067981 */ /* 0x000f24000c1e9900 */
[----:B------:R-:W-:-:S02]  /*0260*/  FADD R27, R26, R7 ;  /* 0x000000071a1b7221 */ /* 0x000fc40000000000 */
[----:B------:R-:W5:Y:S02]  /*0270*/  LDG.E.CONSTANT R7, desc[UR4][R2.64+0x384] ;  /* 0x0003840402077981 */ /* 0x000f64000c1e9900 */
[----:B------:R-:W-:Y:S02]  /*0280*/  FADD R26, R27, R8 ;  /* 0x000000081b1a7221 */ /* 0x000fe40000000000 */
[----:B------:R-:W5:Y:S02]  /*0290*/  LDG.E.CONSTANT R8, desc[UR4][R2.64+0x3a8] ;  /* 0x0003a80402087981 */ /* 0x000f64000c1e9900 */
[----:B------:R-:W-:Y:S02]  /*02a0*/  FADD R27, R26, R9 ;  /* 0x000000091a1b7221 */ /* 0x000fe40000000000 */
[----:B------:R-:W5:Y:S02]  /*02b0*/  LDG.E.CONSTANT R9, desc[UR4][R2.64+0x3cc] ;  /* 0x0003cc0402097981 */ /* 0x000f64000c1e9900 */
        /* <DEDUP_REMOVED lines=30> */
[----:B--2---:R-:W-:-:S02]  /*04a0*/  FADD R27, R26, R21 ;  /* 0x000000151a1b7221 */ /* 0x004fc40000000000 */
[----:B------:R-:W2:Y:S02]  /*04b0*/  LDG.E.CONSTANT R21, desc[UR4][R2.64+0x60c] ;  /* 0x00060c0402157981 */ /* 0x000ea4000c1e9900 */
[----:B---3--:R-:W-:Y:S02]  /*04c0*/  FADD R27, R27, R0 ;  /* 0x000000001b1b7221 */ /* 0x008fe40000000000 */
[----:B------:R-:W3:Y:S02]  /*04d0*/  LDG.E.CONSTANT R0, desc[UR4][R2.64+0x630] ;  /* 0x0006300402007981 */ /* 0x000ee4000c1e9900 */
[----:B----4-:R-:W-:Y:S02]  /*04e0*/  FADD R26, R27, R6 ;  /* 0x000000061b1a7221 */ /* 0x010fe40000000000 */
[----:B------:R-:W4:Y:S02]  /*04f0*/  LDG.E.CONSTANT R6, desc[UR4][R2.64+0x654] ;  /* 0x0006540402067981 */ /* 0x000f24000c1e9900 */
[----:B-----5:R-:W-:-:S02]  /*0500*/  FADD R27, R26, R7 ;  /* 0x000000071a1b7221 */ /* 0x020fc40000000000 */
        /* <DEDUP_REMOVED lines=102> */
[----:B------:R-:W5:Y:S04]  /*0b70*/  LDG.E.CONSTANT R16, desc[UR4][R2.64+0xda4] ;  /* 0x000da40402107981 */ /* 0x000f68000c1e9900 */
[----:B------:R-:W5:Y:S01]  /*0b80*/  LDG.E.CONSTANT R15, desc[UR4][R2.64+0xdc8] ;  /* 0x000dc804020f7981 */ /* 0x000f62000c1e9900 */
[----:B------:R-:W-:-:S03]  /*0b90*/  FADD R27, R28, R17 ;  /* 0x000000111c1b7221 */ /* 0x000fc60000000000 */
[----:B------:R0:W5:Y:S01]  /*0ba0*/  LDG.E.CONSTANT R17, desc[UR4][R2.64+0xdec] ;  /* 0x000dec0402117981 */ /* 0x000162000c1e9900 */
[----:B------:R-:W-:-:S04]  /*0bb0*/  FADD R18, R27, R18 ;  /* 0x000000121b127221 */ /* 0x000fc80000000000 */
[----:B------:R-:W-:-:S04]  /*0bc0*/  FADD R19, R18, R19 ;  /* 0x0000001312137221 */ /* 0x000fc80000000000 */
[----:B------:R-:W-:-:S04]  /*0bd0*/  FADD R19, R20, R19 ;  /* 0x0000001314137221 */ /* 0x000fc80000000000 */
[----:B------:R-:W-:-:S04]  /*0be0*/  FADD R22, R19, R22 ;  /* 0x0000001613167221 */ /* 0x000fc80000000000 */
[----:B------:R-:W-:-:S04]  /*0bf0*/  FADD R23, R22, R23 ;  /* 0x0000001716177221 */ /* 0x000fc80000000000 */
[----:B------:R-:W-:-:S04]  /*0c00*/  FADD R24, R23, R24 ;  /* 0x0000001817187221 */ /* 0x000fc80000000000 */
[----:B------:R-:W-:Y:S01]  /*0c10*/  FADD R24, R24, R25 ;  /* 0x0000001918187221 */ /* 0x000fe20000000000 */
[----:B0-----:R-:W-:-:S04]  /*0c20*/  IADD3 R2, P0, PT, R4, UR10, RZ ;  /* 0x0000000a04027c10 */ /* 0x001fc8000ff1e0ff */
[----:B------:R-:W-:Y:S01]  /*0c30*/  IADD3.X R3, PT, PT, R5, UR11, RZ, P0, !PT ;  /* 0x0000000b05037c10 */ /* 0x000fe200087fe4ff */
        /* <DEDUP_REMOVED lines=14> */
[----:B------:R-:W-:-:S05]  /*0d20*/  FADD R17, R16, R17 ;  /* 0x0000001110117221 */ /* 0x000fca0000000000 */
[----:B------:R-:W-:Y:S01]  /*0d30*/  STG.E desc[UR4][R2.64], R17 ;  /* 0x0000001102007986 */ /* 0x000fe2000c101904 */
[----:B------:R-:W-:Y:S05]  /*0d40*/  EXIT ;  /* 0x000000000000794d */ /* 0x000fea0003800000 */
.L_x_34:
        /* <DEDUP_REMOVED lines=11> */
.L_x_50:


//--------------------- .text.default_function_kernel_9 --------------------------
	.section	.text.default_function_kernel_9,"ax",@progbits
	.align	128
        .global         default_function_kernel_9
        .type           default_function_kernel_9,@function
        .size           default_function_kernel_9,(.L_x_51 - default_function_kernel_9)
        .other          default_function_kernel_9,@"STO_CUDA_ENTRY STV_DEFAULT"
default_function_kernel_9:
.text.default_function_kernel_9:
        /* <DEDUP_REMOVED lines=15> */
[----:B--2---:R-:W-:-:S04]  /*00f0*/  IMAD.WIDE.U32 R4, R7, 0x4, R4 ;  /* 0x0000000407047825 */ /* 0x004fc800078e0004 */
[----:B---3--:R-:W-:-:S05]  /*0100*/  FMUL R7, R2, R2 ;  /* 0x0000000202077220 */ /* 0x008fca0000400000 */
[----:B------:R-:W-:Y:S01]  /*0110*/  STG.E desc[UR6][R4.64], R7 ;  /* 0x0000000704007986 */ /* 0x000fe2000c101906 */
[----:B------:R-:W-:Y:S05]  /*0120*/  EXIT ;  /* 0x000000000000794d */ /* 0x000fea0003800000 */
.L_x_35:
        /* <DEDUP_REMOVED lines=13> */
.L_x_51:


//--------------------- .text.default_function_kernel_8 --------------------------
	.section	.text.default_function_kernel_8,"ax",@progbits
	.align	128
        .global         default_function_kernel_8
        .type           default_function_kernel_8,@function
        .size           default_function_kernel_8,(.L_x_52 - default_function_kernel_8)
        .other          default_function_kernel_8,@"STO_CUDA_ENTRY STV_DEFAULT"
default_function_kernel_8:
.text.default_function_kernel_8:
[----:B------:R-:W-:Y:S01]  /*0000*/  LDC R1, c[0x0][0x37c] ;  /* 0x0000df00ff017b82 */ /* 0x000fe20000000800 */
[----:B------:R-:W0:Y:S07]  /*0010*/  S2R R7, SR_TID.X ;  /* 0x0000000000077919 */ /* 0x000e2e0000002100 */
[----:B------:R-:W0:Y:S01]  /*0020*/  LDC.64 R2, c[0x0][0x388] ;  /* 0x0000e200ff027b82 */ /* 0x000e220000000a00 */
[----:B------:R-:W1:Y:S07]  /*0030*/  LDCU.64 UR4, c[0x0][0x358] ;  /* 0x00006b00ff0477ac */ /* 0x000e6e0008000a00 */
[----:B------:R-:W2:Y:S01]  /*0040*/  LDC.64 R4, c[0x0][0x380] ;  /* 0x0000e000ff047b82 */ /* 0x000ea20000000a00 */
[----:B0-----:R-:W-:-:S06]  /*0050*/  IMAD.WIDE.U32 R2, R7, 0x4, R2 ;  /* 0x0000000407027825 */ /* 0x001fcc00078e0002 */
[----:B-1----:R-:W3:Y:S01]  /*0060*/  LDG.E.CONSTANT R3, desc[UR4][R2.64] ;  /* 0x0000000402037981 */ /* 0x002ee2000c1e9900 */
[----:B--2---:R-:W-:-:S05]  /*0070*/  IMAD.WIDE.U32 R4, R7, 0x4, R4 ;  /* 0x0000000407047825 */ /* 0x004fca00078e0004 */
[----:B---3--:R-:W-:Y:S01]  /*0080*/  STG.E desc[UR4][R4.64], R3 ;  /* 0x0000000304007986 */ /* 0x008fe2000c101904 */
[----:B------:R-:W-:Y:S05]  /*0090*/  EXIT ;  /* 0x000000000000794d */ /* 0x000fea0003800000 */
.L_x_36:
        /* <DEDUP_REMOVED lines=14> */
.L_x_52:


//--------------------- .nv.shared.reserved.0     --------------------------
	.section	.nv.shared.reserved.0,"aw",@nobits
	.weak		__nv_reservedSMEM_offset_0_alias
	.size		__nv_reservedSMEM_offset_0_alias, 0, 64
	.other		__nv_reservedSMEM_offset_0_alias,@"STO_CUDA_RESERVED_SHARED STV_DEFAULT"
__nv_reservedSMEM_offset_0_alias:
	.zero		0
	.zero		64


//--------------------- .nv.constant0.default_function_kernel_4 --------------------------
	.section	.nv.constant0.default_function_kernel_4,"a",@progbits
	.sectionflags	@""
	.align	4
.nv.constant0.default_function_kernel_4:
	.zero		912


//--------------------- .nv.constant0.default_function_kernel_3 --------------------------
	.section	.nv.constant0.default_function_kernel_3,"a",@progbits
	.sectionflags	@""
	.align	4
.nv.constant0.default_function_kernel_3:
	.zero		912


//--------------------- .nv.constant0.default_function_kernel_11 --------------------------
	.section	.nv.constant0.default_function_kernel_11,"a",@progbits
	.sectionflags	@""
	.align	4
.nv.constant0.default_function_kernel_11:
	.zero		920


//--------------------- .nv.constant0.default_function_kernel --------------------------
	.section	.nv.constant0.default_function_kernel,"a",@progbits
	.sectionflags	@""
	.align	4
.nv.constant0.default_function_kernel:
	.zero		912


//--------------------- .nv.constant0.default_function_kernel_5 --------------------------
	.section	.nv.constant0.default_function_kernel_5,"a",@progbits
	.sectionflags	@""
	.align	4
.nv.constant0.default_function_kernel_5:
	.zero		912


//--------------------- .nv.constant0.default_function_kernel_7 --------------------------
	.section	.nv.constant0.default_function_kernel_7,"a",@progbits
	.sectionflags	@""
	.align	4
.nv.constant0.default_function_kernel_7:
	.zero		912


//--------------------- .nv.constant0.default_function_kernel_1 --------------------------
	.section	.nv.constant0.default_function_kernel_1,"a",@progbits
	.sectionflags	@""
	.align	4
.nv.constant0.default_function_kernel_1:
	.zero		912


//--------------------- .nv.constant0.default_function_kernel_6 --------------------------
	.section	.nv.constant0.default_function_kernel_6,"a",@progbits
	.sectionflags	@""
	.align	4
.nv.constant0.default_function_kernel_6:
	.zero		912


//--------------------- .nv.constant0.default_function_kernel_2 --------------------------
	.section	.nv.constant0.default_function_kernel_2,"a",@progbits
	.sectionflags	@""
	.align	4
.nv.constant0.default_function_kernel_2:
	.zero		920


//--------------------- .nv.constant0.default_function_kernel_12 --------------------------
	.section	.nv.constant0.default_function_kernel_12,"a",@progbits
	.sectionflags	@""
	.align	4
.nv.constant0.default_function_kernel_12:
	.zero		912


//--------------------- .nv.constant0.default_function_kernel_10 --------------------------
	.section	.nv.constant0.default_function_kernel_10,"a",@progbits
	.sectionflags	@""
	.align	4
.nv.constant0.default_function_kernel_10:
	.zero		912


//--------------------- .nv.constant0.default_function_kernel_9 --------------------------
	.section	.nv.constant0.default_function_kernel_9,"a",@progbits
	.sectionflags	@""
	.align	4
.nv.constant0.default_function_kernel_9:
	.zero		912


//--------------------- .nv.constant0.default_function_kernel_8 --------------------------
	.section	.nv.constant0.default_function_kernel_8,"a",@progbits
	.sectionflags	@""
	.align	4
.nv.constant0.default_function_kernel_8:
	.zero		912


//--------------------- SYMBOLS --------------------------

	.type		.nv.reservedSmem.offset0,@object
	.size		.nv.reservedSmem.offset0,0x4
